	.target	sm_80

	.elftype	@"ET_EXEC"


//--------------------- .note.nv.tkinfo           --------------------------
	.section	.note.nv.tkinfo,"",@"SHT_NOTE"
	.sectionflags	@"SHF_NOTE_NV_TKINFO"
	.tkinfo
        /*0018*/ 	.word	0x00000002
        /*0030*/ 	.string	""
        /*0030*/ 	.string	"ptxas"
        /*0030*/ 	.string	"Cuda compilation tools, release 13.0, V13.0.88"
        /*0030*/ 	.string	"Build cuda_13.0.r13.0/compiler.36424714_0"
        /*0030*/ 	.string	"-v  -suppress-debug-info  -lineinfo  -arch sm_80 "



//--------------------- .note.nv.cuinfo           --------------------------
	.section	.note.nv.cuinfo,"",@"SHT_NOTE"
	.sectionflags	@"SHF_NOTE_NV_CUINFO"
        /*0018*/ 	.short	0x0002
        /*001a*/ 	.short	0x0050
        /*001c*/ 	.short	0x0082
	.zero		2


//--------------------- .nv.info                  --------------------------
	.section	.nv.info,"",@"SHT_CUDA_INFO"
	.align	4


	//----- nvinfo : EIATTR_REGCOUNT
	.align		4
        /*0000*/ 	.byte	0x04, 0x2f
        /*0002*/ 	.short	(.L_2 - .L_1)
	.align		4
.L_1:
        /*0004*/ 	.word	index@(attn_fwd)
        /*0008*/ 	.word	0x000000ea


	//----- nvinfo : EIATTR_FRAME_SIZE
	.align		4
.L_2:
        /*000c*/ 	.byte	0x04, 0x11
        /*000e*/ 	.short	(.L_4 - .L_3)
	.align		4
.L_3:
        /*0010*/ 	.word	index@(attn_fwd)
        /*0014*/ 	.word	0x00000000


	//----- nvinfo : EIATTR_MIN_STACK_SIZE
	.align		4
.L_4:
        /*0018*/ 	.byte	0x04, 0x12
        /*001a*/ 	.short	(.L_6 - .L_5)
	.align		4
.L_5:
        /*001c*/ 	.word	index@(attn_fwd)
        /*0020*/ 	.word	0x00000000
.L_6:


//--------------------- .nv.info.attn_fwd         --------------------------
	.section	.nv.info.attn_fwd,"",@"SHT_CUDA_INFO"
	.sectionflags	@""
	.align	4


	//----- nvinfo : EIATTR_CUDA_API_VERSION
	.align		4
        /*0000*/ 	.byte	0x04, 0x37
        /*0002*/ 	.short	(.L_8 - .L_7)
.L_7:
        /*0004*/ 	.word	0x00000082


	//----- nvinfo : EIATTR_SW2861232_WAR
	.align		4
.L_8:
        /*0008*/ 	.byte	0x01, 0x35
	.zero		2


	//----- nvinfo : EIATTR_PARAM_CBANK
	.align		4
        /*000c*/ 	.byte	0x04, 0x0a
        /*000e*/ 	.short	(.L_10 - .L_9)
	.align		4
.L_9:
        /*0010*/ 	.word	index@(.nv.constant0.attn_fwd)
        /*0014*/ 	.short	0x0160
        /*0016*/ 	.short	0x0088


	//----- nvinfo : EIATTR_CBANK_PARAM_SIZE
	.align		4
.L_10:
        /*0018*/ 	.byte	0x03, 0x19
        /*001a*/ 	.short	0x0088


	//----- nvinfo : EIATTR_KPARAM_INFO
	.align		4
        /*001c*/ 	.byte	0x04, 0x17
        /*001e*/ 	.short	(.L_12 - .L_11)
.L_11:
        /*0020*/ 	.word	0x00000000
        /*0024*/ 	.short	0x0019
        /*0026*/ 	.short	0x0080
        /*0028*/ 	.byte	0x00, 0xf4, 0x21, 0x00


	//----- nvinfo : EIATTR_KPARAM_INFO
	.align		4
.L_12:
        /*002c*/ 	.byte	0x04, 0x17
        /*002e*/ 	.short	(.L_14 - .L_13)
.L_13:
        /*0030*/ 	.word	0x00000000
        /*0034*/ 	.short	0x0018
        /*0036*/ 	.short	0x0078
        /*0038*/ 	.byte	0x00, 0xf4, 0x21, 0x00


	//----- nvinfo : EIATTR_KPARAM_INFO
	.align		4
.L_14:
        /*003c*/ 	.byte	0x04, 0x17
        /*003e*/ 	.short	(.L_16 - .L_15)
.L_15:
        /*0040*/ 	.word	0x00000000
        /*0044*/ 	.short	0x0017
        /*0046*/ 	.short	0x0070
        /*0048*/ 	.byte	0x00, 0xf0, 0x11, 0x00


	//----- nvinfo : EIATTR_KPARAM_INFO
	.align		4
.L_16:
        /*004c*/ 	.byte	0x04, 0x17
        /*004e*/ 	.short	(.L_18 - .L_17)
.L_17:
        /*0050*/ 	.word	0x00000000
        /*0054*/ 	.short	0x0016
        /*0056*/ 	.short	0x006c
        /*0058*/ 	.byte	0x00, 0xf0, 0x11, 0x00


	//----- nvinfo : EIATTR_KPARAM_INFO
	.align		4
.L_18:
        /*005c*/ 	.byte	0x04, 0x17
        /*005e*/ 	.short	(.L_20 - .L_19)
.L_19:
        /*0060*/ 	.word	0x00000000
        /*0064*/ 	.short	0x0015
        /*0066*/ 	.short	0x0068
        /*0068*/ 	.byte	0x00, 0xf0, 0x11, 0x00


	//----- nvinfo : EIATTR_KPARAM_INFO
	.align		4
.L_20:
        /*006c*/ 	.byte	0x04, 0x17
        /*006e*/ 	.short	(.L_22 - .L_21)
.L_21:
        /*0070*/ 	.word	0x00000000
        /*0074*/ 	.short	0x0014
        /*0076*/ 	.short	0x0064
        /*0078*/ 	.byte	0x00, 0xf0, 0x11, 0x00


	//----- nvinfo : EIATTR_KPARAM_INFO
	.align		4
.L_22:
        /*007c*/ 	.byte	0x04, 0x17
        /*007e*/ 	.short	(.L_24 - .L_23)
.L_23:
        /*0080*/ 	.word	0x00000000
        /*0084*/ 	.short	0x0013
        /*0086*/ 	.short	0x0060
        /*0088*/ 	.byte	0x00, 0xf0, 0x11, 0x00


	//----- nvinfo : EIATTR_KPARAM_INFO
	.align		4
.L_24:
        /*008c*/ 	.byte	0x04, 0x17
        /*008e*/ 	.short	(.L_26 - .L_25)
.L_25:
        /*0090*/ 	.word	0x00000000
        /*0094*/ 	.short	0x0012
        /*0096*/ 	.short	0x005c
        /*0098*/ 	.byte	0x00, 0xf0, 0x11, 0x00


	//----- nvinfo : EIATTR_KPARAM_INFO
	.align		4
.L_26:
        /*009c*/ 	.byte	0x04, 0x17
        /*009e*/ 	.short	(.L_28 - .L_27)
.L_27:
        /*00a0*/ 	.word	0x00000000
        /*00a4*/ 	.short	0x0011
        /*00a6*/ 	.short	0x0058
        /*00a8*/ 	.byte	0x00, 0xf0, 0x11, 0x00


	//----- nvinfo : EIATTR_KPARAM_INFO
	.align		4
.L_28:
        /*00ac*/ 	.byte	0x04, 0x17
        /*00ae*/ 	.short	(.L_30 - .L_29)
.L_29:
        /*00b0*/ 	.word	0x00000000
        /*00b4*/ 	.short	0x0010
        /*00b6*/ 	.short	0x0054
        /*00b8*/ 	.byte	0x00, 0xf0, 0x11, 0x00


	//----- nvinfo : EIATTR_KPARAM_INFO
	.align		4
.L_30:
        /*00bc*/ 	.byte	0x04, 0x17
        /*00be*/ 	.short	(.L_32 - .L_31)
.L_31:
        /*00c0*/ 	.word	0x00000000
        /*00c4*/ 	.short	0x000f
        /*00c6*/ 	.short	0x0050
        /*00c8*/ 	.byte	0x00, 0xf0, 0x11, 0x00


	//----- nvinfo : EIATTR_KPARAM_INFO
	.align		4
.L_32:
        /*00cc*/ 	.byte	0x04, 0x17
        /*00ce*/ 	.short	(.L_34 - .L_33)
.L_33:
        /*00d0*/ 	.word	0x00000000
        /*00d4*/ 	.short	0x000e
        /*00d6*/ 	.short	0x004c
        /*00d8*/ 	.byte	0x00, 0xf0, 0x11, 0x00


	//----- nvinfo : EIATTR_KPARAM_INFO
	.align		4
.L_34:
        /*00dc*/ 	.byte	0x04, 0x17
        /*00de*/ 	.short	(.L_36 - .L_35)
.L_35:
        /*00e0*/ 	.word	0x00000000
        /*00e4*/ 	.short	0x000d
        /*00e6*/ 	.short	0x0048
        /*00e8*/ 	.byte	0x00, 0xf0, 0x11, 0x00


	//----- nvinfo : EIATTR_KPARAM_INFO
	.align		4
.L_36:
        /*00ec*/ 	.byte	0x04, 0x17
        /*00ee*/ 	.short	(.L_38 - .L_37)
.L_37:
        /*00f0*/ 	.word	0x00000000
        /*00f4*/ 	.short	0x000c
        /*00f6*/ 	.short	0x0044
        /*00f8*/ 	.byte	0x00, 0xf0, 0x11, 0x00


	//----- nvinfo : EIATTR_KPARAM_INFO
	.align		4
.L_38:
        /*00fc*/ 	.byte	0x04, 0x17
        /*00fe*/ 	.short	(.L_40 - .L_39)
.L_39:
        /*0100*/ 	.word	0x00000000
        /*0104*/ 	.short	0x000b
        /*0106*/ 	.short	0x0040
        /*0108*/ 	.byte	0x00, 0xf0, 0x11, 0x00


	//----- nvinfo : EIATTR_KPARAM_INFO
	.align		4
.L_40:
        /*010c*/ 	.byte	0x04, 0x17
        /*010e*/ 	.short	(.L_42 - .L_41)
.L_41:
        /*0110*/ 	.word	0x00000000
        /*0114*/ 	.short	0x000a
        /*0116*/ 	.short	0x003c
        /*0118*/ 	.byte	0x00, 0xf0, 0x11, 0x00


	//----- nvinfo : EIATTR_KPARAM_INFO
	.align		4
.L_42:
        /*011c*/ 	.byte	0x04, 0x17
        /*011e*/ 	.short	(.L_44 - .L_43)
.L_43:
        /*0120*/ 	.word	0x00000000
        /*0124*/ 	.short	0x0009
        /*0126*/ 	.short	0x0038
        /*0128*/ 	.byte	0x00, 0xf0, 0x11, 0x00


	//----- nvinfo : EIATTR_KPARAM_INFO
	.align		4
.L_44:
        /*012c*/ 	.byte	0x04, 0x17
        /*012e*/ 	.short	(.L_46 - .L_45)
.L_45:
        /*0130*/ 	.word	0x00000000
        /*0134*/ 	.short	0x0008
        /*0136*/ 	.short	0x0034
        /*0138*/ 	.byte	0x00, 0xf0, 0x11, 0x00


	//----- nvinfo : EIATTR_KPARAM_INFO
	.align		4
.L_46:
        /*013c*/ 	.byte	0x04, 0x17
        /*013e*/ 	.short	(.L_48 - .L_47)
.L_47:
        /*0140*/ 	.word	0x00000000
        /*0144*/ 	.short	0x0007
        /*0146*/ 	.short	0x0030
        /*0148*/ 	.byte	0x00, 0xf0, 0x11, 0x00


	//----- nvinfo : EIATTR_KPARAM_INFO
	.align		4
.L_48:
        /*014c*/ 	.byte	0x04, 0x17
        /*014e*/ 	.short	(.L_50 - .L_49)
.L_49:
        /*0150*/ 	.word	0x00000000
        /*0154*/ 	.short	0x0006
        /*0156*/ 	.short	0x002c
        /*0158*/ 	.byte	0x00, 0xf0, 0x11, 0x00


	//----- nvinfo : EIATTR_KPARAM_INFO
	.align		4
.L_50:
        /*015c*/ 	.byte	0x04, 0x17
        /*015e*/ 	.short	(.L_52 - .L_51)
.L_51:
        /*0160*/ 	.word	0x00000000
        /*0164*/ 	.short	0x0005
        /*0166*/ 	.short	0x0028
        /*0168*/ 	.byte	0x00, 0xf0, 0x11, 0x00


	//----- nvinfo : EIATTR_KPARAM_INFO
	.align		4
.L_52:
        /*016c*/ 	.byte	0x04, 0x17
        /*016e*/ 	.short	(.L_54 - .L_53)
.L_53:
        /*0170*/ 	.word	0x00000000
        /*0174*/ 	.short	0x0004
        /*0176*/ 	.short	0x0020
        /*0178*/ 	.byte	0x00, 0xf4, 0x21, 0x00


	//----- nvinfo : EIATTR_KPARAM_INFO
	.align		4
.L_54:
        /*017c*/ 	.byte	0x04, 0x17
        /*017e*/ 	.short	(.L_56 - .L_55)
.L_55:
        /*0180*/ 	.word	0x00000000
        /*0184*/ 	.short	0x0003
        /*0186*/ 	.short	0x0018
        /*0188*/ 	.byte	0x00, 0xf4, 0x21, 0x00


	//----- nvinfo : EIATTR_KPARAM_INFO
	.align		4
.L_56:
        /*018c*/ 	.byte	0x04, 0x17
        /*018e*/ 	.short	(.L_58 - .L_57)
.L_57:
        /*0190*/ 	.word	0x00000000
        /*0194*/ 	.short	0x0002
        /*0196*/ 	.short	0x0010
        /*0198*/ 	.byte	0x00, 0xf4, 0x21, 0x00


	//----- nvinfo : EIATTR_KPARAM_INFO
	.align		4
.L_58:
        /*019c*/ 	.byte	0x04, 0x17
        /*019e*/ 	.short	(.L_60 - .L_59)
.L_59:
        /*01a0*/ 	.word	0x00000000
        /*01a4*/ 	.short	0x0001
        /*01a6*/ 	.short	0x0008
        /*01a8*/ 	.byte	0x00, 0xf4, 0x21, 0x00


	//----- nvinfo : EIATTR_KPARAM_INFO
	.align		4
.L_60:
        /*01ac*/ 	.byte	0x04, 0x17
        /*01ae*/ 	.short	(.L_62 - .L_61)
.L_61:
        /*01b0*/ 	.word	0x00000000
        /*01b4*/ 	.short	0x0000
        /*01b6*/ 	.short	0x0000
        /*01b8*/ 	.byte	0x00, 0xf4, 0x21, 0x00


	//----- nvinfo : EIATTR_MAXREG_COUNT
	.align		4
.L_62:
        /*01bc*/ 	.byte	0x03, 0x1b
        /*01be*/ 	.short	0x00ff


	//----- nvinfo : EIATTR_NUM_BARRIERS
	.align		4
        /*01c0*/ 	.byte	0x02, 0x4c
        /*01c2*/ 	.byte	0x01
	.zero		1


	//----- nvinfo : EIATTR_MERCURY_ISA_VERSION
	.align		4
        /*01c4*/ 	.byte	0x03, 0x5f
        /*01c6*/ 	.short	0x0000


	//----- nvinfo : EIATTR_COOP_GROUP_MASK_REGIDS
	.align		4
        /*01c8*/ 	.byte	0x04, 0x29
        /*01ca*/ 	.short	(.L_64 - .L_63)


	//   ....[0]....
.L_63:
        /*01cc*/ 	.word	0xffffffff


	//   ....[1]....
        /*01d0*/ 	.word	0xffffffff


	//   ....[2]....
        /*01d4*/ 	.word	0xffffffff


	//   ....[3]....
        /*01d8*/ 	.word	0xffffffff


	//   ....[4]....
        /*01dc*/ 	.word	0xffffffff


	//   ....[5]....
        /*01e0*/ 	.word	0xffffffff


	//   ....[6]....
        /*01e4*/ 	.word	0xffffffff


	//   ....[7]....
        /*01e8*/ 	.word	0xffffffff


	//   ....[8]....
        /*01ec*/ 	.word	0xffffffff


	//   ....[9]....
        /*01f0*/ 	.word	0xffffffff


	//   ....[10]....
        /*01f4*/ 	.word	0xffffffff


	//   ....[11]....
        /*01f8*/ 	.word	0xffffffff


	//   ....[12]....
        /*01fc*/ 	.word	0xffffffff


	//   ....[13]....
        /*0200*/ 	.word	0xffffffff


	//   ....[14]....
        /*0204*/ 	.word	0xffffffff


	//   ....[15]....
        /*0208*/ 	.word	0xffffffff


	//----- nvinfo : EIATTR_COOP_GROUP_INSTR_OFFSETS
	.align		4
.L_64:
        /*020c*/ 	.byte	0x04, 0x28
        /*020e*/ 	.short	(.L_66 - .L_65)


	//   ....[0]....
.L_65:
        /*0210*/ 	.word	0x000024f0


	//   ....[1]....
        /*0214*/ 	.word	0x00002590


	//   ....[2]....
        /*0218*/ 	.word	0x000025f0


	//   ....[3]....
        /*021c*/ 	.word	0x00002640


	//   ....[4]....
        /*0220*/ 	.word	0x000026c0


	//   ....[5]....
        /*0224*/ 	.word	0x000026f0


	//   ....[6]....
        /*0228*/ 	.word	0x00002700


	//   ....[7]....
        /*022c*/ 	.word	0x00002750


	//   ....[8]....
        /*0230*/ 	.word	0x00002ee0


	//   ....[9]....
        /*0234*/ 	.word	0x00002f00


	//   ....[10]....
        /*0238*/ 	.word	0x00002f30


	//   ....[11]....
        /*023c*/ 	.word	0x00002f40


	//   ....[12]....
        /*0240*/ 	.word	0x00003020


	//   ....[13]....
        /*0244*/ 	.word	0x00003030


	//   ....[14]....
        /*0248*/ 	.word	0x00003050


	//   ....[15]....
        /*024c*/ 	.word	0x00003060


	//----- nvinfo : EIATTR_EXIT_INSTR_OFFSETS
	.align		4
.L_66:
        /*0250*/ 	.byte	0x04, 0x1c
        /*0252*/ 	.short	(.L_68 - .L_67)


	//   ....[0]....
.L_67:
        /*0254*/ 	.word	0x00006640


	//----- nvinfo : EIATTR_REQNTID
	.align		4
.L_68:
        /*0258*/ 	.byte	0x04, 0x10
        /*025a*/ 	.short	(.L_70 - .L_69)
.L_69:
        /*025c*/ 	.word	0x00000100
        /*0260*/ 	.word	0x00000001
        /*0264*/ 	.word	0x00000001
.L_70:


//--------------------- .nv.callgraph             --------------------------
	.section	.nv.callgraph,"",@"SHT_CUDA_CALLGRAPH"
	.align	4
	.sectionentsize	8
	.align		4
        /*0000*/ 	.word	0x00000000
	.align		4
        /*0004*/ 	.word	0xffffffff
	.align		4
        /*0008*/ 	.word	0x00000000
	.align		4
        /*000c*/ 	.word	0xfffffffe
	.align		4
        /*0010*/ 	.word	0x00000000
	.align		4
        /*0014*/ 	.word	0xfffffffd
	.align		4
        /*0018*/ 	.word	0x00000000
	.align		4
        /*001c*/ 	.word	0xfffffffc


//--------------------- .nv.rel.action            --------------------------
	.section	.nv.rel.action,"",@"SHT_CUDA_RELOCINFO"
	.align	8
	.sectionentsize	8
        /*0000*/ 	.byte	0x73, 0x00, 0x00, 0x00, 0x00, 0x00, 0x00, 0x00, 0x00, 0x00, 0x00, 0x11, 0x25, 0x00, 0x05, 0x36


//--------------------- .nv.constant4             --------------------------
	.section	.nv.constant4,"a",@progbits
	.align	8
	.align		8
.nv.constant4:
        /*0000*/ 	.dword	_$_str


//--------------------- .nv.constant0.attn_fwd    --------------------------
	.section	.nv.constant0.attn_fwd,"a",@progbits
	.sectionflags	@""
	.align	4
.nv.constant0.attn_fwd:
	.zero		488


//--------------------- .text.attn_fwd            --------------------------
	.section	.text.attn_fwd,"ax",@progbits
	.sectioninfo	@"SHI_REGISTERS=234"
	.align	128
        .global         attn_fwd
        .type           attn_fwd,@function
        .size           attn_fwd,(.L_x_4 - attn_fwd)
        .other          attn_fwd,@"STO_CUDA_ENTRY STV_DEFAULT"
attn_fwd:
.text.attn_fwd:
[----:B------:R-:W-:Y:S02]  /*0000*/  MOV R1, c[0x0][0x28] ;  /* 0x00000a0000017a02 */ /* 0x000fe40000000f00 */
[----:B------:R-:W0:Y:S01]  /*0010*/  S2R R3, SR_TID.X ;  /* 0x0000000000037919 */ /* 0x000e220000002100 */
[----:B------:R-:W-:Y:S01]  /*0020*/  MOV R57, c[0x0][0x198] ;  /* 0x0000660000397a02 */ /* 0x000fe20000000f00 */
[----:B------:R-:W-:Y:S02]  /*0030*/  ULDC.64 UR4, c[0x0][0x118] ;  /* 0x0000460000047ab9 */ /* 0x000fe40000000a00 */
[----:B------:R-:W1:Y:S01]  /*0040*/  S2R R5, SR_CTAID.X ;  /* 0x0000000000057919 */ /* 0x000e620000002500 */
[C---:B------:R-:W-:Y:S01]  /*0050*/  SHF.L.U32 R17, R57.reuse, 0x4, RZ ;  /* 0x0000000439117819 */ /* 0x040fe200000006ff */
[C---:B------:R-:W-:Y:S01]  /*0060*/  IMAD R25, R57.reuse, 0x14, RZ ;  /* 0x0000001439197824 */ /* 0x040fe200078e02ff */
[C---:B------:R-:W-:Y:S01]  /*0070*/  SHF.L.U32 R13, R57.reuse, 0x3, RZ ;  /* 0x00000003390d7819 */ /* 0x040fe200000006ff */
[----:B------:R-:W2:Y:S01]  /*0080*/  S2R R0, SR_CTAID.Y ;  /* 0x0000000000007919 */ /* 0x000ea20000002600 */
[C---:B------:R-:W-:Y:S01]  /*0090*/  IMAD R23, R57.reuse, 0xa, RZ ;  /* 0x0000000a39177824 */ /* 0x040fe200078e02ff */
[C---:B------:R-:W-:Y:S01]  /*00a0*/  SHF.L.U32 R19, R57.reuse, 0x5, RZ ;  /* 0x0000000539137819 */ /* 0x040fe200000006ff */
[C---:B------:R-:W-:Y:S01]  /*00b0*/  IMAD R21, R57.reuse, 0x50, RZ ;  /* 0x0000005039157824 */ /* 0x040fe200078e02ff */
[CC--:B------:R-:W-:Y:S01]  /*00c0*/  LEA R9, R57.reuse, R57.reuse, 0x1 ;  /* 0x0000003939097211 */ /* 0x0c0fe200078e08ff */
[C---:B------:R-:W-:Y:S01]  /*00d0*/  IMAD R11, R57.reuse, 0x6, RZ ;  /* 0x00000006390b7824 */ /* 0x040fe200078e02ff */
[C---:B------:R-:W-:Y:S01]  /*00e0*/  SHF.L.U32 R27, R57.reuse, 0x1, RZ ;  /* 0x00000001391b7819 */ /* 0x040fe200000006ff */
[C---:B------:R-:W-:Y:S01]  /*00f0*/  IMAD R29, R57.reuse, 0x28, RZ ;  /* 0x00000028391d7824 */ /* 0x040fe200078e02ff */
[CC--:B------:R-:W-:Y:S01]  /*0100*/  LEA R55, R57.reuse, -R57.reuse, 0x6 ;  /* 0x8000003939377211 */ /* 0x0c0fe200078e30ff */
[C---:B------:R-:W-:Y:S01]  /*0110*/  IMAD R163, R57.reuse, 0x60, RZ ;  /* 0x0000006039a37824 */ /* 0x040fe200078e02ff */
[C---:B------:R-:W-:Y:S01]  /*0120*/  SHF.L.U32 R33, R57.reuse, 0x2, RZ ;  /* 0x0000000239217819 */ /* 0x040fe200000006ff */
[C---:B------:R-:W-:Y:S01]  /*0130*/  IMAD R37, R57.reuse, 0x18, RZ ;  /* 0x0000001839257824 */ /* 0x040fe200078e02ff */
[CC--:B------:R-:W-:Y:S01]  /*0140*/  LEA R51, R57.reuse, -R57.reuse, 0x4 ;  /* 0x8000003939337211 */ /* 0x0c0fe200078e20ff */
[C---:B------:R-:W-:Y:S01]  /*0150*/  IMAD R45, R57.reuse, 0x30, RZ ;  /* 0x00000030392d7824 */ /* 0x040fe200078e02ff */
[C---:B------:R-:W-:Y:S01]  /*0160*/  LEA R87, R57.reuse, -R57, 0x5 ;  /* 0x8000003939577211 */ /* 0x040fe200078e28ff */
[----:B------:R-:W-:Y:S01]  /*0170*/  IMAD R35, R57, 0xc, RZ ;  /* 0x0000000c39237824 */ /* 0x000fe200078e02ff */
[----:B0-----:R-:W-:Y:S01]  /*0180*/  LOP3.LUT R76, R3, 0xff, RZ, 0xc0, !PT ;  /* 0x000000ff034c7812 */ /* 0x001fe200078ec0ff */
[----:B------:R-:W-:-:S02]  /*0190*/  IMAD R53, R57, 0x38, RZ ;  /* 0x0000003839357824 */ /* 0x000fc400078e02ff */
[----:B------:R-:W-:Y:S01]  /*01a0*/  IMAD R179, R57, 0x70, RZ ;  /* 0x0000007039b37824 */ /* 0x000fe200078e02ff */
[----:B-1----:R-:W-:Y:S01]  /*01b0*/  LEA R2, R5, R76, 0x8 ;  /* 0x0000004c05027211 */ /* 0x002fe200078e40ff */
[C---:B------:R-:W-:Y:S02]  /*01c0*/  IMAD R43, R57.reuse, 0xe, RZ ;  /* 0x0000000e392b7824 */ /* 0x040fe400078e02ff */
[----:B------:R-:W-:Y:S02]  /*01d0*/  IMAD R47, R57, 0x1c, RZ ;  /* 0x0000001c392f7824 */ /* 0x000fe400078e02ff */
[----:B--2---:R-:W-:Y:S02]  /*01e0*/  IMAD R4, R0, c[0x0][0x190], RZ ;  /* 0x0000640000047a24 */ /* 0x004fe400078e02ff */
[----:B------:R-:W-:Y:S02]  /*01f0*/  IMAD R7, R2, c[0x0][0x194], RZ ;  /* 0x0000650002077a24 */ /* 0x000fe400078e02ff */
[C---:B------:R-:W-:Y:S01]  /*0200*/  IMAD.HI R6, R4.reuse, 0x2, RZ ;  /* 0x0000000204067827 */ /* 0x040fe200078e02ff */
[----:B------:R-:W-:-:S02]  /*0210*/  SHF.L.U32 R5, R4, 0x1, RZ ;  /* 0x0000000104057819 */ /* 0x000fc400000006ff */
[C---:B------:R-:W-:Y:S01]  /*0220*/  SHF.L.U32 R8, R7.reuse, 0x1, RZ ;  /* 0x0000000107087819 */ /* 0x040fe200000006ff */
[----:B------:R-:W-:-:S03]  /*0230*/  IMAD.HI R7, R7, 0x2, RZ ;  /* 0x0000000207077827 */ /* 0x000fc600078e02ff */
[----:B------:R-:W-:Y:S01]  /*0240*/  IADD3 R4, P0, P1, R8, c[0x0][0x160], R5 ;  /* 0x0000580008047a10 */ /* 0x000fe2000791e005 */
[C---:B------:R-:W-:Y:S02]  /*0250*/  IMAD R31, R57.reuse, 0x42, RZ ;  /* 0x00000042391f7824 */ /* 0x040fe400078e02ff */
[----:B------:R-:W-:Y:S01]  /*0260*/  IMAD R193, R57, 0x7e, RZ ;  /* 0x0000007e39c17824 */ /* 0x000fe200078e02ff */
[----:B------:R-:W-:Y:S01]  /*0270*/  IADD3.X R5, R7, c[0x0][0x164], R6, P0, P1 ;  /* 0x0000590007057a10 */ /* 0x000fe200007e2406 */
[C---:B------:R-:W-:Y:S01]  /*0280*/  IMAD R15, R57.reuse, 0x7, RZ ;  /* 0x00000007390f7824 */ /* 0x040fe200078e02ff */
[CC--:B------:R-:W-:Y:S01]  /*0290*/  LEA R16, P3, R57.reuse, R4.reuse, 0x5 ;  /* 0x0000000439107211 */ /* 0x0c0fe200078628ff */
[C---:B------:R-:W-:Y:S01]  /*02a0*/  IMAD R71, R57.reuse, 0x48, RZ ;  /* 0x0000004839477824 */ /* 0x040fe200078e02ff */
[CC--:B------:R-:W-:Y:S01]  /*02b0*/  LEA R12, P2, R57.reuse, R4.reuse, 0x4 ;  /* 0x00000004390c7211 */ /* 0x0c0fe200078420ff */
[----:B------:R-:W-:Y:S01]  /*02c0*/  IMAD R69, R57, 0x46, RZ ;  /* 0x0000004639457824 */ /* 0x000fe200078e02ff */
[-C--:B------:R-:W-:Y:S01]  /*02d0*/  LEA.HI.X.SX32 R17, R17, R5.reuse, 0x1, P3 ;  /* 0x0000000511117211 */ /* 0x080fe200018f0eff */
[----:B------:R-:W-:Y:S01]  /*02e0*/  IMAD R61, R57, 0x12, RZ ;  /* 0x00000012393d7824 */ /* 0x000fe200078e02ff */
[-C--:B------:R-:W-:Y:S01]  /*02f0*/  IADD3 R22, P3, R25, R4.reuse, RZ ;  /* 0x0000000419167210 */ /* 0x080fe20007f7e0ff */
[C---:B------:R-:W-:Y:S01]  /*0300*/  IMAD R73, R57.reuse, 0x16, RZ ;  /* 0x0000001639497824 */ /* 0x040fe200078e02ff */
[CC--:B------:R-:W-:Y:S01]  /*0310*/  LEA R18, P1, R57.reuse, R4.reuse, 0x6 ;  /* 0x0000000439127211 */ /* 0x0c0fe200078230ff */
[----:B------:R-:W-:Y:S01]  /*0320*/  IMAD R67, R57, 0x44, RZ ;  /* 0x0000004439437824 */ /* 0x000fe200078e02ff */
[----:B------:R-:W-:Y:S01]  /*0330*/  LEA.HI.X.SX32 R13, R13, R5, 0x1, P2 ;  /* 0x000000050d0d7211 */ /* 0x000fe200010f0eff */
[C---:B------:R-:W-:Y:S01]  /*0340*/  IMAD R39, R57.reuse, 0x9, RZ ;  /* 0x0000000939277824 */ /* 0x040fe200078e02ff */
[C---:B------:R-:W-:Y:S01]  /*0350*/  LEA R7, R57.reuse, R57, 0x2 ;  /* 0x0000003939077211 */ /* 0x040fe200078e10ff */
[----:B------:R-:W-:Y:S01]  /*0360*/  IMAD R79, R57, 0x1a, RZ ;  /* 0x0000001a394f7824 */ /* 0x000fe200078e02ff */
[-C--:B------:R-:W-:Y:S01]  /*0370*/  IADD3 R20, P2, R23, R4.reuse, RZ ;  /* 0x0000000417147210 */ /* 0x080fe20007f5e0ff */
[----:B------:R-:W-:Y:S01]  /*0380*/  IMAD R41, R57, 0xb, RZ ;  /* 0x0000000b39297824 */ /* 0x000fe200078e02ff */
[-C--:B------:R-:W-:Y:S01]  /*0390*/  IADD3 R6, P0, R21, R4.reuse, RZ ;  /* 0x0000000415067210 */ /* 0x080fe20007f1e0ff */
[----:B------:R-:W-:Y:S01]  /*03a0*/  IMAD R85, R57, 0x1e, RZ ;  /* 0x0000001e39557824 */ /* 0x000fe200078e02ff */
[-C--:B------:R-:W-:Y:S01]  /*03b0*/  LEA.HI.X.SX32 R23, R23, R5.reuse, 0x1, P3 ;  /* 0x0000000517177211 */ /* 0x080fe200018f0eff */
[----:B------:R-:W-:Y:S01]  /*03c0*/  IMAD R91, R57, 0x22, RZ ;  /* 0x00000022395b7824 */ /* 0x000fe200078e02ff */
[-C--:B------:R-:W-:Y:S01]  /*03d0*/  IADD3 R28, P3, R11, R4.reuse, RZ ;  /* 0x000000040b1c7210 */ /* 0x080fe20007f7e0ff */
[----:B------:R-:W-:Y:S01]  /*03e0*/  IMAD R49, R57, 0xd, RZ ;  /* 0x0000000d39317824 */ /* 0x000fe200078e02ff */
[-C--:B------:R-:W-:Y:S01]  /*03f0*/  LEA.HI.X.SX32 R19, R19, R5.reuse, 0x1, P1 ;  /* 0x0000000513137211 */ /* 0x080fe200008f0eff */
[----:B------:R-:W-:Y:S01]  /*0400*/  IMAD R59, R57, 0x11, RZ ;  /* 0x00000011393b7824 */ /* 0x000fe200078e02ff */
[-C--:B------:R-:W-:Y:S01]  /*0410*/  IADD3 R8, P5, R163, R4.reuse, RZ ;  /* 0x00000004a3087210 */ /* 0x080fe20007fbe0ff */
[----:B------:R-:W-:Y:S01]  /*0420*/  IMAD R95, R57, 0x24, RZ ;  /* 0x00000024395f7824 */ /* 0x000fe200078e02ff */
[-C--:B------:R-:W-:Y:S01]  /*0430*/  IADD3 R24, P1, R29, R4.reuse, RZ ;  /* 0x000000041d187210 */ /* 0x080fe20007f3e0ff */
[----:B------:R-:W-:Y:S01]  /*0440*/  IMAD R63, R57, 0x13, RZ ;  /* 0x00000013393f7824 */ /* 0x000fe200078e02ff */
[-C--:B------:R-:W-:Y:S01]  /*0450*/  LEA.HI.X.SX32 R21, R7, R5.reuse, 0x1, P2 ;  /* 0x0000000507157211 */ /* 0x080fe200010f0eff */
[----:B------:R-:W-:Y:S01]  /*0460*/  IMAD R99, R57, 0x26, RZ ;  /* 0x0000002639637824 */ /* 0x000fe200078e02ff */
[-C--:B------:R-:W-:Y:S01]  /*0470*/  LEA.HI.X.SX32 R7, R29, R5.reuse, 0x1, P0 ;  /* 0x000000051d077211 */ /* 0x080fe200000f0eff */
        /* <DEDUP_REMOVED lines=35> */
[-C--:B------:R-:W-:Y:S01]  /*06b0*/  LEA.HI.X.SX32 R11, R53, R5.reuse, 0x1, P6 ;  /* 0x00000005350b7211 */ /* 0x080fe200030f0eff */
[C---:B------:R-:W-:Y:S01]  /*06c0*/  IMAD R123, R57.reuse, 0x4c, RZ ;  /* 0x0000004c397b7824 */ /* 0x040fe200078e02ff */
[CC--:B------:R-:W-:Y:S01]  /*06d0*/  LEA R68, P6, R57.reuse, R4.reuse, 0x2 ;  /* 0x0000000439447211 */ /* 0x0c0fe200078c10ff */
        /* <DEDUP_REMOVED lines=10> */
[C---:B------:R-:W-:Y:S01]  /*0780*/  IMAD R109, R57.reuse, 0x2b, RZ ;  /* 0x0000002b396d7824 */ /* 0x040fe200078e02ff */
[CC--:B------:R-:W-:Y:S01]  /*0790*/  LEA R66, P4, R57.reuse, R4.reuse, 0x3 ;  /* 0x0000000439427211 */ /* 0x0c0fe200078818ff */
[C---:B------:R-:W-:Y:S01]  /*07a0*/  IMAD R153, R57.reuse, 0x56, RZ ;  /* 0x0000005639997824 */ /* 0x040fe200078e02ff */
[CC--:B------:R-:W-:Y:S01]  /*07b0*/  LEA.HI.X.SX32 R71, R57.reuse, R5.reuse, 0x1, P5 ;  /* 0x0000000539477211 */ /* 0x0c0fe200028f0eff */
        /* <DEDUP_REMOVED lines=33> */
[----:B------:R-:W-:Y:S01]  /*09d0*/  LEA.HI.X.SX32 R39, R93, R5, 0x1, P0 ;  /* 0x000000055d277211 */ /* 0x000fe200000f0eff */
[----:B------:R-:W-:Y:S01]  /*09e0*/  IMAD R137, R57, 0x39, RZ ;  /* 0x0000003939897824 */ /* 0x000fe200078e02ff */
[----:B------:R-:W-:Y:S01]  /*09f0*/  IADD3 R98, P0, R153, R4, RZ ;  /* 0x0000000499627210 */ /* 0x000fe20007f1e0ff */
[C---:B------:R-:W-:Y:S01]  /*0a00*/  IMAD R181, R57.reuse, 0x72, RZ ;  /* 0x0000007239b57824 */ /* 0x040fe200078e02ff */
[----:B------:R-:W2:Y:S01]  /*0a10*/  LDG.E.U16 R12, [R12.64] ;  /* 0x000000040c0c7981 */ /* 0x000ea2000c1e1500 */
[----:B------:R-:W-:-:S02]  /*0a20*/  IMAD R183, R57, 0x74, RZ ;  /* 0x0000007439b77824 */ /* 0x000fc400078e02ff */
[C---:B------:R-:W-:Y:S01]  /*0a30*/  IMAD R141, R57.reuse, 0x3b, RZ ;  /* 0x0000003b398d7824 */ /* 0x040fe200078e02ff */
[----:B------:R-:W3:Y:S01]  /*0a40*/  LDG.E.U16 R16, [R16.64] ;  /* 0x0000000410107981 */ /* 0x000ee2000c1e1500 */
[C---:B------:R-:W-:Y:S02]  /*0a50*/  IMAD R185, R57.reuse, 0x76, RZ ;  /* 0x0000007639b97824 */ /* 0x040fe400078e02ff */
[C---:B------:R-:W-:Y:S01]  /*0a60*/  IMAD R187, R57.reuse, 0x78, RZ ;  /* 0x0000007839bb7824 */ /* 0x040fe200078e02ff */
[----:B------:R-:W4:Y:S01]  /*0a70*/  LDG.E.U16 R18, [R18.64] ;  /* 0x0000000412127981 */ /* 0x000f22000c1e1500 */
[C---:B------:R-:W-:Y:S02]  /*0a80*/  IMAD R145, R57.reuse, 0x3d, RZ ;  /* 0x0000003d39917824 */ /* 0x040fe400078e02ff */
[C---:B------:R-:W-:Y:S01]  /*0a90*/  IMAD R189, R57.reuse, 0x7a, RZ ;  /* 0x0000007a39bd7824 */ /* 0x040fe200078e02ff */
[----:B------:R0:W5:Y:S01]  /*0aa0*/  LDG.E.U16 R6, [R6.64] ;  /* 0x0000000406067981 */ /* 0x000162000c1e1500 */
[----:B------:R-:W-:Y:S01]  /*0ab0*/  IMAD R191, R57, 0x7c, RZ ;  /* 0x0000007c39bf7824 */ /* 0x000fe200078e02ff */
[----:B------:R-:W-:-:S02]  /*0ac0*/  LEA.HI.X.SX32 R57, R41, R5, 0x1, P6 ;  /* 0x0000000529397211 */ /* 0x000fc400030f0eff */
[-C--:B------:R-:W-:Y:S01]  /*0ad0*/  IADD3 R48, P6, R91, R4.reuse, RZ ;  /* 0x000000045b307210 */ /* 0x080fe20007fde0ff */
[----:B------:R-:W5:Y:S01]  /*0ae0*/  LDG.E.U16 R36, [R36.64] ;  /* 0x0000000424247981 */ /* 0x000f62000c1e1500 */
[-C--:B------:R-:W-:Y:S02]  /*0af0*/  LEA.HI.X.SX32 R41, R95, R5.reuse, 0x1, P3 ;  /* 0x000000055f297211 */ /* 0x080fe400018f0eff */
[-C--:B------:R-:W-:Y:S01]  /*0b00*/  LEA.HI.X.SX32 R49, R59, R5.reuse, 0x1, P6 ;  /* 0x000000053b317211 */ /* 0x080fe200030f0eff */
[----:B------:R1:W5:Y:S01]  /*0b10*/  LDG.E.U16 R8, [R8.64] ;  /* 0x0000000408087981 */ /* 0x000362000c1e1500 */
[-C--:B------:R-:W-:Y:S02]  /*0b20*/  IADD3 R62, P6, R105, R4.reuse, RZ ;  /* 0x00000004693e7210 */ /* 0x080fe40007fde0ff */
[----:B------:R-:W-:Y:S01]  /*0b30*/  LEA.HI.X.SX32 R59, R61, R5, 0x1, P4 ;  /* 0x000000053d3b7211 */ /* 0x000fe200020f0eff */
[----:B------:R-:W5:Y:S01]  /*0b40*/  LDG.E.U16 R10, [R10.64] ;  /* 0x000000040a0a7981 */ /* 0x000f62000c1e1500 */
[----:B------:R-:W-:-:S02]  /*0b50*/  IADD3 R64, P4, R111, R4, RZ ;  /* 0x000000046f407210 */ /* 0x000fc40007f9e0ff */
[-C--:B------:R-:W-:Y:S01]  /*0b60*/  LEA.HI.X.SX32 R61, R63, R5.reuse, 0x1, P5 ;  /* 0x000000053f3d7211 */ /* 0x080fe200028f0eff */
[----:B------:R0:W5:Y:S01]  /*0b70*/  LDG.E.U16 R70, [R70.64] ;  /* 0x0000000446467981 */ /* 0x000162000c1e1500 */
[-C--:B------:R-:W-:Y:S02]  /*0b80*/  IADD3 R72, P5, R115, R4.reuse, RZ ;  /* 0x0000000473487210 */ /* 0x080fe40007fbe0ff */
[-C--:B------:R-:W-:Y:S01]  /*0b90*/  LEA.HI.X.SX32 R63, R65, R5.reuse, 0x1, P6 ;  /* 0x00000005413f7211 */ /* 0x080fe200030f0eff */
[----:B------:R-:W5:Y:S01]  /*0ba0*/  LDG.E.U16 R52, [R52.64] ;  /* 0x0000000434347981 */ /* 0x000f62000c1e1500 */
[-C--:B------:R-:W-:Y:S02]  /*0bb0*/  IADD3 R74, P6, R121, R4.reuse, RZ ;  /* 0x00000004794a7210 */ /* 0x080fe40007fde0ff */
[----:B------:R-:W-:Y:S01]  /*0bc0*/  LEA.HI.X.SX32 R65, R73, R5, 0x1, P4 ;  /* 0x0000000549417211 */ /* 0x000fe200020f0eff */
[----:B------:R-:W5:Y:S01]  /*0bd0*/  LDG.E.U16 R48, [R48.64] ;  /* 0x0000000430307981 */ /* 0x000f62000c1e1500 */
[----:B------:R-:W-:-:S02]  /*0be0*/  IADD3 R78, P4, R129, R4, RZ ;  /* 0x00000004814e7210 */ /* 0x000fc40007f9e0ff */
[-C--:B------:R-:W-:Y:S01]  /*0bf0*/  LEA.HI.X.SX32 R73, R75, R5.reuse, 0x1, P5 ;  /* 0x000000054b497211 */ /* 0x080fe200028f0eff */
[----:B------:R-:W5:Y:S01]  /*0c00*/  LDG.E.U16 R26, [R26.64] ;  /* 0x000000041a1a7981 */ /* 0x000f62000c1e1500 */
[-C--:B------:R-:W-:Y:S02]  /*0c10*/  LEA.HI.X.SX32 R75, R77, R5.reuse, 0x1, P6 ;  /* 0x000000054d4b7211 */ /* 0x080fe400030f0eff */
[-C--:B------:R-:W-:Y:S01]  /*0c20*/  IADD3 R80, P5, R133, R4.reuse, RZ ;  /* 0x0000000485507210 */ /* 0x080fe20007fbe0ff */
[----:B------:R-:W5:Y:S01]  /*0c30*/  LDG.E.U16 R22, [R22.64] ;  /* 0x0000000416167981 */ /* 0x000f62000c1e1500 */
[-C--:B------:R-:W-:Y:S02]  /*0c40*/  IADD3 R82, P6, R139, R4.reuse, RZ ;  /* 0x000000048b527210 */ /* 0x080fe40007fde0ff */
[----:B------:R-:W-:Y:S01]  /*0c50*/  LEA.HI.X.SX32 R79, R79, R5, 0x1, P4 ;  /* 0x000000054f4f7211 */ /* 0x000fe200020f0eff */
[----:B------:R-:W5:Y:S01]  /*0c60*/  LDG.E.U16 R74, [R74.64] ;  /* 0x000000044a4a7981 */ /* 0x000f62000c1e1500 */
[----:B------:R-:W-:-:S02]  /*0c70*/  IADD3 R84, P4, R143, R4, RZ ;  /* 0x000000048f547210 */ /* 0x000fc40007f9e0ff */
[-C--:B------:R-:W-:Y:S01]  /*0c80*/  LEA.HI.X.SX32 R81, R81, R5.reuse, 0x1, P5 ;  /* 0x0000000551517211 */ /* 0x080fe200028f0eff */
[----:B------:R0:W5:Y:S01]  /*0c90*/  LDG.E.U16 R68, [R68.64] ;  /* 0x0000000444447981 */ /* 0x000162000c1e1500 */
        /* <DEDUP_REMOVED lines=16> */
[-C--:B------:R-:W-:Y:S01]  /*0da0*/  IADD3 R96, P3, R155, R4.reuse, RZ ;  /* 0x000000049b607210 */ /* 0x080fe20007f7e0ff */
[----:B------:R-:W5:Y:S01]  /*0db0*/  LDG.E.U16 R106, [R106.64] ;  /* 0x000000046a6a7981 */ /* 0x000f62000c1e1500 */
[-C--:B------:R-:W-:Y:S02]  /*0dc0*/  LEA.HI.X.SX32 R91, R99, R5.reuse, 0x1, P4 ;  /* 0x00000005635b7211 */ /* 0x080fe400020f0eff */
[----:B------:R-:W-:Y:S01]  /*0dd0*/  IADD3 R100, P4, R159, R4, RZ ;  /* 0x000000049f647210 */ /* 0x000fe20007f9e0ff */
[----:B------:R-:W5:Y:S01]  /*0de0*/  LDG.E.U16 R60, [R60.64] ;  /* 0x000000043c3c7981 */ /* 0x000f62000c1e1500 */
[-C--:B------:R-:W-:Y:S02]  /*0df0*/  LEA.HI.X.SX32 R93, R101, R5.reuse, 0x1, P5 ;  /* 0x00000005655d7211 */ /* 0x080fe400028f0eff */
[-C--:B------:R-:W-:Y:S01]  /*0e00*/  LEA.HI.X.SX32 R95, R105, R5.reuse, 0x1, P1 ;  /* 0x00000005695f7211 */ /* 0x080fe200008f0eff */
[----:B------:R-:W5:Y:S01]  /*0e10*/  LDG.E.U16 R80, [R80.64] ;  /* 0x0000000450507981 */ /* 0x000f62000c1e1500 */
[----:B------:R-:W-:-:S02]  /*0e20*/  LEA.HI.X.SX32 R103, R113, R5, 0x1, P6 ;  /* 0x0000000571677211 */ /* 0x000fc400030f0eff */
[-C--:B------:R-:W-:Y:S01]  /*0e30*/  IADD3 R104, P5, R161, R4.reuse, RZ ;  /* 0x00000004a1687210 */ /* 0x080fe20007fbe0ff */
[----:B------:R-:W5:Y:S01]  /*0e40*/  LDG.E.U16 R94, [R94.64] ;  /* 0x000000045e5e7981 */ /* 0x000f62000c1e1500 */
        /* <DEDUP_REMOVED lines=9> */
[-C--:B------:R-:W-:Y:S02]  /*0ee0*/  IADD3 R130, P2, R181, R4.reuse, RZ ;  /* 0x00000004b5827210 */ /* 0x080fe40007f5e0ff */
[-C--:B------:R-:W-:Y:S01]  /*0ef0*/  IADD3 R114, P3, R171, R4.reuse, RZ ;  /* 0x00000004ab727210 */ /* 0x080fe20007f7e0ff */
[----:B------:R-:W5:Y:S01]  /*0f00*/  LDG.E.U16 R24, [R24.64] ;  /* 0x0000000418187981 */ /* 0x000f62000c1e1500 */
[-C--:B------:R-:W-:Y:S02]  /*0f10*/  LEA.HI.X.SX32 R101, R115, R5.reuse, 0x1, P4 ;  /* 0x0000000573657211 */ /* 0x080fe400020f0eff */
[----:B------:R-:W-:Y:S01]  /*0f20*/  IADD3 R110, P4, R175, R4, RZ ;  /* 0x00000004af6e7210 */ /* 0x000fe20007f9e0ff */
[----:B------:R-:W5:Y:S01]  /*0f30*/  LDG.E.U16 R34, [R34.64] ;  /* 0x0000000422227981 */ /* 0x000f62000c1e1500 */
[----:B------:R-:W-:-:S02]  /*0f40*/  LEA.HI.X.SX32 R105, R117, R5, 0x1, P5 ;  /* 0x0000000575697211 */ /* 0x000fc400028f0eff */
[-C--:B------:R-:W-:Y:S01]  /*0f50*/  LEA.HI.X.SX32 R123, R121, R5.reuse, 0x1, P1 ;  /* 0x00000005797b7211 */ /* 0x080fe200008f0eff */
[----:B------:R-:W5:Y:S01]  /*0f60*/  LDG.E.U16 R46, [R46.64] ;  /* 0x000000042e2e7981 */ /* 0x000f62000c1e1500 */
[-C--:B------:R-:W-:Y:S02]  /*0f70*/  LEA.HI.X.SX32 R113, R131, R5.reuse, 0x1, P6 ;  /* 0x0000000583717211 */ /* 0x080fe400030f0eff */
[-C--:B------:R-:W-:Y:S01]  /*0f80*/  IADD3 R132, P1, R183, R4.reuse, RZ ;  /* 0x00000004b7847210 */ /* 0x080fe20007f3e0ff */
[----:B------:R-:W5:Y:S01]  /*0f90*/  LDG.E.U16 R122, [R122.64] ;  /* 0x000000047a7a7981 */ /* 0x000f62000c1e1500 */
[-C--:B------:R-:W-:Y:S02]  /*0fa0*/  LEA.HI.X.SX32 R117, R125, R5.reuse, 0x1, P0 ;  /* 0x000000057d757211 */ /* 0x080fe400000f0eff */
[----:B------:R-:W-:Y:S01]  /*0fb0*/  LEA.HI.X.SX32 R131, R137, R5, 0x1, P2 ;  /* 0x0000000589837211 */ /* 0x000fe200010f0eff */
[----:B------:R-:W5:Y:S01]  /*0fc0*/  LDG.E.U16 R66, [R66.64] ;  /* 0x0000000442427981 */ /* 0x000f62000c1e1500 */
[----:B------:R-:W-:-:S02]  /*0fd0*/  IADD3 R128, P0, R185, R4, RZ ;  /* 0x00000004b9807210 */ /* 0x000fc40007f1e0ff */
[-C--:B------:R-:W-:Y:S01]  /*0fe0*/  LEA.HI.X.SX32 R115, R129, R5.reuse, 0x1, P3 ;  /* 0x0000000581737211 */ /* 0x080fe200018f0eff */
[----:B------:R-:W5:Y:S01]  /*0ff0*/  LDG.E.U16 R130, [R130.64] ;  /* 0x0000000482827981 */ /* 0x000f62000c1e1500 */
[-C--:B------:R-:W-:Y:S02]  /*1000*/  IADD3 R124, P3, R187, R4.reuse, RZ ;  /* 0x00000004bb7c7210 */ /* 0x080fe40007f7e0ff */
[----:B------:R-:W-:Y:S01]  /*1010*/  LEA.HI.X.SX32 R111, R133, R5, 0x1, P4 ;  /* 0x00000005856f7211 */ /* 0x000fe200020f0eff */
[----:B------:R-:W5:Y:S01]  /*1020*/  LDG.E.U16 R116, [R116.64] ;  /* 0x0000000474747981 */ /* 0x000f62000c1e1500 */
[-C--:B------:R-:W-:Y:S02]  /*1030*/  IADD3 R108, P5, R177, R4.reuse, RZ ;  /* 0x00000004b16c7210 */ /* 0x080fe40007fbe0ff */
[-C--:B------:R-:W-:Y:S01]  /*1040*/  IADD3 R120, P6, R189, R4.reuse, RZ ;  /* 0x00000004bd787210 */ /* 0x080fe20007fde0ff */
[----:B------:R-:W5:Y:S01]  /*1050*/  LDG.E.U16 R40, [R40.64] ;  /* 0x0000000428287981 */ /* 0x000f62000c1e1500 */
[----:B------:R-:W-:-:S02]  /*1060*/  IADD3 R118, P4, R191, R4, RZ ;  /* 0x00000004bf767210 */ /* 0x000fc40007f9e0ff */
[-C--:B------:R-:W-:Y:S01]  /*1070*/  LEA.HI.X.SX32 R133, R139, R5.reuse, 0x1, P1 ;  /* 0x000000058b857211 */ /* 0x080fe200008f0eff */
[----:B------:R0:W5:Y:S01]  /*1080*/  LDG.E.U16 R4, [R4.64] ;  /* 0x0000000404047981 */ /* 0x000162000c1e1500 */
[-C--:B------:R-:W-:Y:S02]  /*1090*/  LEA.HI.X.SX32 R129, R141, R5.reuse, 0x1, P0 ;  /* 0x000000058d817211 */ /* 0x080fe400000f0eff */
[-C--:B------:R-:W-:Y:S01]  /*10a0*/  LEA.HI.X.SX32 R125, R143, R5.reuse, 0x1, P3 ;  /* 0x000000058f7d7211 */ /* 0x080fe200018f0eff */
[----:B------:R0:W5:Y:S01]  /*10b0*/  LDG.E.U16 R132, [R132.64] ;  /* 0x0000000484847981 */ /* 0x000162000c1e1500 */
[-C--:B------:R-:W-:Y:S02]  /*10c0*/  LEA.HI.X.SX32 R121, R145, R5.reuse, 0x1, P6 ;  /* 0x0000000591797211 */ /* 0x080fe400030f0eff */
[-C--:B------:R-:W-:Y:S01]  /*10d0*/  LEA.HI.X.SX32 R119, R147, R5.reuse, 0x1, P4 ;  /* 0x0000000593777211 */ /* 0x080fe200020f0eff */
[----:B------:R-:W5:Y:S01]  /*10e0*/  LDG.E.U16 R128, [R128.64] ;  /* 0x0000000480807981 */ /* 0x000f62000c1e1500 */
[----:B------:R-:W-:-:S03]  /*10f0*/  LEA.HI.X.SX32 R109, R135, R5, 0x1, P5 ;  /* 0x00000005876d7211 */ /* 0x000fc600028f0eff */
[----:B------:R-:W5:Y:S04]  /*1100*/  LDG.E.U16 R96, [R96.64] ;  /* 0x0000000460607981 */ /* 0x000f68000c1e1500 */
        /* <DEDUP_REMOVED lines=16> */
[----:B------:R0:W5:Y:S04]  /*1210*/  LDG.E.U16 R110, [R110.64] ;  /* 0x000000046e6e7981 */ /* 0x000168000c1e1500 */
        /* <DEDUP_REMOVED lines=8> */
[----:B------:R-:W5:Y:S01]  /*12a0*/  LDG.E.U16 R14, [R14.64] ;  /* 0x000000040e0e7981 */ /* 0x000f62000c1e1500 */
[----:B0-----:R-:W-:-:S02]  /*12b0*/  MOV R5, 0x1 ;  /* 0x0000000100057802 */ /* 0x001fc40000000f00 */
[----:B------:R-:W-:Y:S02]  /*12c0*/  SHF.L.U32 R71, R76, 0x1, RZ ;  /* 0x000000014c477819 */ /* 0x000fe400000006ff */
[----:B------:R-:W-:Y:S02]  /*12d0*/  ISETP.LE.AND P0, PT, R5, c[0x0][0x1d0], PT ;  /* 0x0000740005007a0c */ /* 0x000fe40003f03270 */
[C---:B------:R-:W-:Y:S02]  /*12e0*/  LOP3.LUT R5, R71.reuse, 0x10, RZ, 0x3c, !PT ;  /* 0x0000001047057812 */ /* 0x040fe400078e3cff */
[C---:B------:R-:W-:Y:S02]  /*12f0*/  LOP3.LUT R7, R71.reuse, 0x20, RZ, 0x3c, !PT ;  /* 0x0000002047077812 */ /* 0x040fe400078e3cff */
[----:B-1----:R-:W-:Y:S02]  /*1300*/  LOP3.LUT R9, R71, 0x30, RZ, 0x3c, !PT ;  /* 0x0000003047097812 */ /* 0x002fe400078e3cff */
[----:B------:R-:W-:-:S02]  /*1310*/  MOV R134, 0x3f800000 ;  /* 0x3f80000000867802 */ /* 0x000fc40000000f00 */
[----:B------:R-:W-:Y:S02]  /*1320*/  MOV R69, 0xff800000 ;  /* 0xff80000000457802 */ /* 0x000fe40000000f00 */
[----:B------:R-:W-:Y:S02]  /*1330*/  MOV R133, 0x3f800000 ;  /* 0x3f80000000857802 */ /* 0x000fe40000000f00 */
[----:B------:R-:W-:Y:S02]  /*1340*/  MOV R111, 0x3f800000 ;  /* 0x3f800000006f7802 */ /* 0x000fe40000000f00 */
[----:B------:R-:W-:Y:S01]  /*1350*/  SHF.L.U32 R77, R3, 0x1, RZ ;  /* 0x00000001034d7819 */ /* 0x000fe200000006ff */
[----:B--2---:R-:W-:Y:S04]  /*1360*/  STS.U16 [R71+0x1000], R12 ;  /* 0x0010000c47007388 */ /* 0x004fe80000000400 */
[----:B---3--:R0:W-:Y:S04]  /*1370*/  STS.U16 [R71+0x2000], R16 ;  /* 0x0020001047007388 */ /* 0x0081e80000000400 */
[----:B----4-:R-:W-:Y:S04]  /*1380*/  STS.U16 [R71+0x4000], R18 ;  /* 0x0040001247007388 */ /* 0x010fe80000000400 */
[----:B-----5:R-:W-:Y:S04]  /*1390*/  STS.U16 [R71+0x5000], R6 ;  /* 0x0050000647007388 */ /* 0x020fe80000000400 */
[----:B------:R1:W-:Y:S04]  /*13a0*/  STS.U16 [R71+0x3000], R36 ;  /* 0x0030002447007388 */ /* 0x0003e80000000400 */
[----:B------:R-:W-:Y:S04]  /*13b0*/  STS.U16 [R71+0x6000], R8 ;  /* 0x0060000847007388 */ /* 0x000fe80000000400 */
[----:B------:R2:W-:Y:S01]  /*13c0*/  STS.U16 [R71+0x7000], R10 ;  /* 0x0070000a47007388 */ /* 0x0005e20000000400 */
[----:B0-----:R-:W-:Y:S01]  /*13d0*/  CS2R R16, SRZ ;  /* 0x0000000000107805 */ /* 0x001fe2000001ff00 */
[----:B-1----:R-:W-:Y:S01]  /*13e0*/  CS2R R36, SRZ ;  /* 0x0000000000247805 */ /* 0x002fe2000001ff00 */
[----:B------:R-:W-:Y:S01]  /*13f0*/  CS2R R18, SRZ ;  /* 0x0000000000127805 */ /* 0x000fe2000001ff00 */
[----:B------:R-:W-:Y:S01]  /*1400*/  CS2R R12, SRZ ;  /* 0x00000000000c7805 */ /* 0x000fe2000001ff00 */
[----:B--2---:R-:W-:Y:S01]  /*1410*/  CS2R R10, SRZ ;  /* 0x00000000000a7805 */ /* 0x004fe2000001ff00 */
[----:B------:R-:W-:Y:S04]  /*1420*/  STS.U16 [R71], R4 ;  /* 0x0000000447007388 */ /* 0x000fe80000000400 */
[----:B------:R-:W-:Y:S04]  /*1430*/  STS.U16 [R5+0x200], R70 ;  /* 0x0002004605007388 */ /* 0x000fe80000000400 */
[----:B------:R-:W-:Y:S04]  /*1440*/  STS.U16 [R5+0x1200], R52 ;  /* 0x0012003405007388 */ /* 0x000fe80000000400 */
[----:B------:R-:W-:Y:S04]  /*1450*/  STS.U16 [R5+0x2200], R48 ;  /* 0x0022003005007388 */ /* 0x000fe80000000400 */
[----:B------:R-:W-:Y:S04]  /*1460*/  STS.U16 [R5+0x3200], R74 ;  /* 0x0032004a05007388 */ /* 0x000fe80000000400 */
[----:B------:R-:W-:Y:S04]  /*1470*/  STS.U16 [R5+0x4200], R26 ;  /* 0x0042001a05007388 */ /* 0x000fe80000000400 */
[----:B------:R-:W-:Y:S04]  /*1480*/  STS.U16 [R5+0x5200], R106 ;  /* 0x0052006a05007388 */ /* 0x000fe80000000400 */
[----:B------:R-:W-:Y:S04]  /*1490*/  STS.U16 [R5+0x6200], R126 ;  /* 0x0062007e05007388 */ /* 0x000fe80000000400 */
[----:B------:R0:W-:Y:S04]  /*14a0*/  STS.U16 [R5+0x7200], R130 ;  /* 0x0072008205007388 */ /* 0x0001e80000000400 */
[----:B------:R-:W-:Y:S01]  /*14b0*/  STS.U16 [R7+0x400], R68 ;  /* 0x0004004407007388 */ /* 0x000fe20000000400 */
[----:B0-----:R-:W-:-:S03]  /*14c0*/  LOP3.LUT R5, R71, 0x40, RZ, 0x3c, !PT ;  /* 0x0000004047057812 */ /* 0x001fc600078e3cff */
[----:B------:R-:W-:Y:S04]  /*14d0*/  STS.U16 [R7+0x1400], R22 ;  /* 0x0014001607007388 */ /* 0x000fe80000000400 */
[----:B------:R-:W-:Y:S04]  /*14e0*/  STS.U16 [R7+0x2400], R58 ;  /* 0x0024003a07007388 */ /* 0x000fe80000000400 */
[----:B------:R-:W-:Y:S04]  /*14f0*/  STS.U16 [R7+0x3400], R78 ;  /* 0x0034004e07007388 */ /* 0x000fe80000000400 */
[----:B------:R-:W-:Y:S04]  /*1500*/  STS.U16 [R7+0x4400], R32 ;  /* 0x0044002007007388 */ /* 0x000fe80000000400 */
[----:B------:R-:W-:Y:S04]  /*1510*/  STS.U16 [R7+0x5400], R94 ;  /* 0x0054005e07007388 */ /* 0x000fe80000000400 */
[----:B------:R-:W-:Y:S04]  /*1520*/  STS.U16 [R7+0x6400], R122 ;  /* 0x0064007a07007388 */ /* 0x000fe80000000400 */
[----:B------:R0:W-:Y:S04]  /*1530*/  STS.U16 [R7+0x7400], R132 ;  /* 0x0074008407007388 */ /* 0x0001e80000000400 */
[----:B------:R-:W-:Y:S04]  /*1540*/  STS.U16 [R9+0x600], R28 ;  /* 0x0006001c09007388 */ /* 0x000fe80000000400 */
[----:B------:R-:W-:Y:S01]  /*1550*/  STS.U16 [R9+0x1600], R56 ;  /* 0x0016003809007388 */ /* 0x000fe20000000400 */
[----:B0-----:R-:W-:-:S03]  /*1560*/  LOP3.LUT R7, R71, 0x50, RZ, 0x3c, !PT ;  /* 0x0000005047077812 */ /* 0x001fc600078e3cff */
        /* <DEDUP_REMOVED lines=14> */
[----:B------:R0:W-:Y:S01]  /*1650*/  STS.U16 [R5+0x7800], R124 ;  /* 0x0078007c05007388 */ /* 0x0001e20000000400 */
[----:B------:R-:W-:-:S03]  /*1660*/  MOV R70, 0xff800000 ;  /* 0xff80000000467802 */ /* 0x000fc60000000f00 */
[----:B------:R-:W-:Y:S01]  /*1670*/  STS.U16 [R7+0xa00], R20 ;  /* 0x000a001407007388 */ /* 0x000fe20000000400 */
[----:B0-----:R-:W-:-:S03]  /*1680*/  LOP3.LUT R5, R71, 0x70, RZ, 0x3c, !PT ;  /* 0x0000007047057812 */ /* 0x001fc600078e3cff */
[----:B------:R-:W-:Y:S01]  /*1690*/  STS.U16 [R7+0x1a00], R54 ;  /* 0x001a003607007388 */ /* 0x000fe20000000400 */
[----:B------:R-:W-:-:S03]  /*16a0*/  MOV R68, 0xff800000 ;  /* 0xff80000000447802 */ /* 0x000fc60000000f00 */
[----:B------:R0:W-:Y:S01]  /*16b0*/  STS.U16 [R7+0x2a00], R62 ;  /* 0x002a003e07007388 */ /* 0x0001e20000000400 */
[----:B------:R-:W-:-:S03]  /*16c0*/  MOV R132, 0x3f800000 ;  /* 0x3f80000000847802 */ /* 0x000fc60000000f00 */
[----:B------:R-:W-:Y:S01]  /*16d0*/  STS.U16 [R7+0x3a00], R82 ;  /* 0x003a005207007388 */ /* 0x000fe20000000400 */
[----:B------:R-:W-:-:S03]  /*16e0*/  CS2R R66, SRZ ;  /* 0x0000000000427805 */ /* 0x000fc6000001ff00 */
[----:B------:R-:W-:Y:S01]  /*16f0*/  STS.U16 [R7+0x4a00], R88 ;  /* 0x004a005807007388 */ /* 0x000fe20000000400 */
[----:B------:R-:W-:-:S03]  /*1700*/  CS2R R60, SRZ ;  /* 0x00000000003c7805 */ /* 0x000fc6000001ff00 */
[----:B------:R-:W-:Y:S01]  /*1710*/  STS.U16 [R7+0x5a00], R102 ;  /* 0x005a006607007388 */ /* 0x000fe20000000400 */
[----:B0-----:R-:W-:-:S03]  /*1720*/  CS2R R62, SRZ ;  /* 0x00000000003e7805 */ /* 0x001fc6000001ff00 */
[----:B------:R0:W-:Y:S01]  /*1730*/  STS.U16 [R7+0x6a00], R112 ;  /* 0x006a007007007388 */ /* 0x0001e20000000400 */
[----:B------:R-:W-:-:S03]  /*1740*/  CS2R R56, SRZ ;  /* 0x0000000000387805 */ /* 0x000fc6000001ff00 */
[----:B------:R-:W-:Y:S01]  /*1750*/  STS.U16 [R7+0x7a00], R120 ;  /* 0x007a007807007388 */ /* 0x000fe20000000400 */
[----:B------:R-:W-:Y:S01]  /*1760*/  CS2R R58, SRZ ;  /* 0x00000000003a7805 */ /* 0x000fe2000001ff00 */
[----:B------:R-:W-:Y:S02]  /*1770*/  CS2R R52, SRZ ;  /* 0x0000000000347805 */ /* 0x000fe4000001ff00 */
[----:B------:R-:W-:Y:S01]  /*1780*/  STS.U16 [R9+0xc00], R30 ;  /* 0x000c001e09007388 */ /* 0x000fe20000000400 */
[----:B------:R-:W-:Y:S01]  /*1790*/  CS2R R54, SRZ ;  /* 0x0000000000367805 */ /* 0x000fe2000001ff00 */
[----:B0-----:R-:W-:Y:S02]  /*17a0*/  MOV R112, 0xff800000 ;  /* 0xff80000000707802 */ /* 0x001fe40000000f00 */
[----:B------:R0:W-:Y:S01]  /*17b0*/  STS.U16 [R9+0x1c00], R42 ;  /* 0x001c002a09007388 */ /* 0x0001e20000000400 */
[----:B------:R-:W-:Y:S01]  /*17c0*/  CS2R R48, SRZ ;  /* 0x0000000000307805 */ /* 0x000fe2000001ff00 */
[----:B------:R-:W-:-:S02]  /*17d0*/  CS2R R46, SRZ ;  /* 0x00000000002e7805 */ /* 0x000fc4000001ff00 */
[----:B------:R1:W-:Y:S01]  /*17e0*/  STS.U16 [R9+0x2c00], R64 ;  /* 0x002c004009007388 */ /* 0x0003e20000000400 */
[----:B------:R-:W-:Y:S01]  /*17f0*/  CS2R R40, SRZ ;  /* 0x0000000000287805 */ /* 0x000fe2000001ff00 */
[----:B------:R-:W-:Y:S02]  /*1800*/  CS2R R38, SRZ ;  /* 0x0000000000267805 */ /* 0x000fe4000001ff00 */
[----:B------:R-:W-:Y:S01]  /*1810*/  STS.U16 [R9+0x3c00], R84 ;  /* 0x003c005409007388 */ /* 0x000fe20000000400 */
[----:B------:R-:W-:Y:S01]  /*1820*/  CS2R R32, SRZ ;  /* 0x0000000000207805 */ /* 0x000fe2000001ff00 */
[----:B0-----:R-:W-:Y:S02]  /*1830*/  CS2R R42, SRZ ;  /* 0x00000000002a7805 */ /* 0x001fe4000001ff00 */
[----:B------:R-:W-:Y:S01]  /*1840*/  STS.U16 [R9+0x4c00], R90 ;  /* 0x004c005a09007388 */ /* 0x000fe20000000400 */
[----:B------:R-:W-:Y:S01]  /*1850*/  CS2R R34, SRZ ;  /* 0x0000000000227805 */ /* 0x000fe2000001ff00 */
[----:B-1----:R-:W-:-:S02]  /*1860*/  CS2R R64, SRZ ;  /* 0x0000000000407805 */ /* 0x002fc4000001ff00 */
[----:B------:R-:W-:Y:S01]  /*1870*/  STS.U16 [R9+0x5c00], R100 ;  /* 0x005c006409007388 */ /* 0x000fe20000000400 */
[----:B------:R-:W-:Y:S01]  /*1880*/  CS2R R28, SRZ ;  /* 0x00000000001c7805 */ /* 0x000fe2000001ff00 */
[----:B------:R-:W-:Y:S02]  /*1890*/  CS2R R30, SRZ ;  /* 0x00000000001e7805 */ /* 0x000fe4000001ff00 */
[----:B------:R0:W-:Y:S01]  /*18a0*/  STS.U16 [R9+0x6c00], R110 ;  /* 0x006c006e09007388 */ /* 0x0001e20000000400 */
[----:B------:R-:W-:Y:S01]  /*18b0*/  CS2R R24, SRZ ;  /* 0x0000000000187805 */ /* 0x000fe2000001ff00 */
[----:B------:R-:W-:Y:S02]  /*18c0*/  CS2R R26, SRZ ;  /* 0x00000000001a7805 */ /* 0x000fe4000001ff00 */
[----:B------:R1:W-:Y:S01]  /*18d0*/  STS.U16 [R9+0x7c00], R118 ;  /* 0x007c007609007388 */ /* 0x0003e20000000400 */
[----:B------:R-:W-:Y:S01]  /*18e0*/  CS2R R20, SRZ ;  /* 0x0000000000147805 */ /* 0x000fe2000001ff00 */
[----:B------:R-:W-:Y:S01]  /*18f0*/  CS2R R22, SRZ ;  /* 0x0000000000167805 */ /* 0x000fe2000001ff00 */
[----:B------:R-:W-:Y:S01]  /*1900*/  CS2R R6, SRZ ;  /* 0x0000000000067805 */ /* 0x000fe2000001ff00 */
[----:B------:R2:W-:Y:S01]  /*1910*/  STS.U16 [R5+0xe00], R44 ;  /* 0x000e002c05007388 */ /* 0x0005e20000000400 */
[----:B0-----:R-:W-:-:S03]  /*1920*/  SHF.L.U32 R110, R3, 0x5, RZ ;  /* 0x00000005036e7819 */ /* 0x001fc600000006ff */
[----:B------:R0:W-:Y:S01]  /*1930*/  STS.U16 [R5+0x1e00], R50 ;  /* 0x001e003205007388 */ /* 0x0001e20000000400 */
[----:B-1----:R-:W-:-:S03]  /*1940*/  CS2R R8, SRZ ;  /* 0x0000000000087805 */ /* 0x002fc6000001ff00 */
[----:B------:R-:W-:Y:S01]  /*1950*/  STS.U16 [R5+0x2e00], R72 ;  /* 0x002e004805007388 */ /* 0x000fe20000000400 */
[----:B--2---:R-:W-:-:S03]  /*1960*/  CS2R R44, SRZ ;  /* 0x00000000002c7805 */ /* 0x004fc6000001ff00 */
[----:B------:R-:W-:Y:S01]  /*1970*/  STS.U16 [R5+0x3e00], R86 ;  /* 0x003e005605007388 */ /* 0x000fe20000000400 */
[----:B0-----:R-:W-:-:S03]  /*1980*/  CS2R R50, SRZ ;  /* 0x0000000000327805 */ /* 0x001fc6000001ff00 */
[----:B------:R-:W-:Y:S04]  /*1990*/  STS.U16 [R5+0x4e00], R92 ;  /* 0x004e005c05007388 */ /* 0x000fe80000000400 */
[----:B------:R-:W-:Y:S04]  /*19a0*/  STS.U16 [R5+0x5e00], R104 ;  /* 0x005e006805007388 */ /* 0x000fe80000000400 */
[----:B------:R-:W-:Y:S04]  /*19b0*/  STS.U16 [R5+0x6e00], R108 ;  /* 0x006e006c05007388 */ /* 0x000fe80000000400 */
[----:B------:R0:W-:Y:S02]  /*19c0*/  STS.U16 [R5+0x7e00], R14 ;  /* 0x007e000e05007388 */ /* 0x0001e40000000400 */
[----:B0-----:R-:W-:Y:S01]  /*19d0*/  CS2R R14, SRZ ;  /* 0x00000000000e7805 */ /* 0x001fe2000001ff00 */
[----:B------:R-:W-:Y:S01]  /*19e0*/  CS2R R4, SRZ ;  /* 0x0000000000047805 */ /* 0x000fe2000001ff00 */
[----:B------:R-:W-:Y:S05]  /*19f0*/  @!P0 BRA `(.L_x_0) ;  /* 0x00001a6000008947 */ /* 0x000fea0003800000 */
[C---:B------:R-:W-:Y:S01]  /*1a00*/  LOP3.LUT R4, R3.reuse, 0xc0, RZ, 0xc0, !PT ;  /* 0x000000c003047812 */ /* 0x040fe200078ec0ff */
[C---:B------:R-:W-:Y:S01]  /*1a10*/  IMAD R5, R0.reuse, c[0x0][0x1b0], RZ ;  /* 0x00006c0000057a24 */ /* 0x040fe200078e02ff */
[C---:B------:R-:W-:Y:S01]  /*1a20*/  LOP3.LUT R6, R3.reuse, 0x3f, RZ, 0xc0, !PT ;  /* 0x0000003f03067812 */ /* 0x040fe200078ec0ff */
[----:B------:R-:W-:Y:S01]  /*1a30*/  CS2R R64, SRZ ;  /* 0x0000000000407805 */ /* 0x000fe2000001ff00 */
[----:B------:R-:W-:Y:S01]  /*1a40*/  SHF.R.U32.HI R136, RZ, 0x2, R4 ;  /* 0x00000002ff887819 */ /* 0x000fe20000011604 */
[----:B------:R-:W-:Y:S01]  /*1a50*/  IMAD R4, R0, c[0x0][0x1a0], RZ ;  /* 0x0000680000047a24 */ /* 0x000fe200078e02ff */
[----:B------:R-:W-:Y:S01]  /*1a60*/  LOP3.LUT R8, R3, 0xf, RZ, 0xc0, !PT ;  /* 0x0000000f03087812 */ /* 0x000fe200078ec0ff */
[----:B------:R-:W-:Y:S01]  /*1a70*/  IMAD R7, R6, c[0x0][0x1a8], RZ ;  /* 0x00006a0006077a24 */ /* 0x000fe200078e02ff */
[----:B------:R-:W-:Y:S01]  /*1a80*/  LOP3.LUT R12, R77, 0x10, RZ, 0xc0, !PT ;  /* 0x000000104d0c7812 */ /* 0x000fe200078ec0ff */
[----:B------:R-:W-:Y:S01]  /*1a90*/  CS2R R66, SRZ ;  /* 0x0000000000427805 */ /* 0x000fe2000001ff00 */
[----:B------:R-:W-:Y:S01]  /*1aa0*/  LOP3.LUT R68, R3, 0x7, RZ, 0xc0, !PT ;  /* 0x0000000703447812 */ /* 0x000fe200078ec0ff */
[----:B------:R-:W-:Y:S01]  /*1ab0*/  IMAD R10, R8, c[0x0][0x1b4], RZ ;  /* 0x00006d00080a7a24 */ /* 0x000fe200078e02ff */
[----:B------:R-:W-:Y:S01]  /*1ac0*/  LOP3.LUT R14, R12, 0xe0, R3, 0xf8, !PT ;  /* 0x000000e00c0e7812 */ /* 0x000fe200078ef803 */
[----:B------:R-:W-:Y:S01]  /*1ad0*/  CS2R R60, SRZ ;  /* 0x00000000003c7805 */ /* 0x000fe2000001ff00 */
[----:B------:R-:W-:Y:S01]  /*1ae0*/  SHF.L.U32 R6, R4, 0x1, RZ ;  /* 0x0000000104067819 */ /* 0x000fe200000006ff */
[----:B------:R-:W-:Y:S01]  /*1af0*/  IMAD R13, R68, 0x210, RZ ;  /* 0x00000210440d7824 */ /* 0x000fe200078e02ff */
[----:B------:R-:W-:Y:S01]  /*1b00*/  SHF.L.U32 R9, R7, 0x1, RZ ;  /* 0x0000000107097819 */ /* 0x000fe200000006ff */
[----:B------:R-:W-:Y:S01]  /*1b10*/  IMAD.HI R4, R4, 0x2, RZ ;  /* 0x0000000204047827 */ /* 0x000fe200078e02ff */
[----:B------:R-:W-:Y:S01]  /*1b20*/  LOP3.LUT R12, R3, 0x10, RZ, 0xc0, !PT ;  /* 0x00000010030c7812 */ /* 0x000fe200078ec0ff */
[----:B------:R-:W-:Y:S01]  /*1b30*/  CS2R R62, SRZ ;  /* 0x00000000003e7805 */ /* 0x000fe2000001ff00 */
[----:B------:R-:W-:Y:S01]  /*1b40*/  IADD3 R100, P0, P1, R9, c[0x0][0x168], R6 ;  /* 0x00005a0009647a10 */ /* 0x000fe2000791e006 */
[----:B------:R-:W-:Y:S01]  /*1b50*/  IMAD.HI R7, R7, 0x2, RZ ;  /* 0x0000000207077827 */ /* 0x000fe200078e02ff */
[----:B------:R-:W-:Y:S01]  /*1b60*/  SHF.L.U32 R9, R12, 0x8, RZ ;  /* 0x000000080c097819 */ /* 0x000fe200000006ff */
[----:B------:R-:W-:Y:S01]  /*1b70*/  CS2R R56, SRZ ;  /* 0x0000000000387805 */ /* 0x000fe2000001ff00 */
[C---:B------:R-:W-:Y:S01]  /*1b80*/  SHF.L.U32 R8, R5.reuse, 0x1, RZ ;  /* 0x0000000105087819 */ /* 0x040fe200000006ff */
[----:B------:R-:W-:Y:S01]  /*1b90*/  IMAD.HI R5, R5, 0x2, RZ ;  /* 0x0000000205057827 */ /* 0x000fe200078e02ff */
[----:B------:R-:W-:Y:S01]  /*1ba0*/  SHF.L.U32 R11, R10, 0x1, RZ ;  /* 0x000000010a0b7819 */ /* 0x000fe200000006ff */
[----:B------:R-:W-:Y:S01]  /*1bb0*/  CS2R R58, SRZ ;  /* 0x00000000003a7805 */ /* 0x000fe2000001ff00 */
[----:B------:R-:W-:Y:S01]  /*1bc0*/  LOP3.LUT R14, R13, R14, RZ, 0x3c, !PT ;  /* 0x0000000e0d0e7212 */ /* 0x000fe200078e3cff */
[----:B------:R-:W-:Y:S01]  /*1bd0*/  IMAD R139, R12, -0xf0, R9 ;  /* 0xffffff100c8b7824 */ /* 0x000fe200078e0209 */
[--C-:B------:R-:W-:Y:S01]  /*1be0*/  SHF.R.U32.HI R6, RZ, 0x6, R3.reuse ;  /* 0x00000006ff067819 */ /* 0x100fe20000011603 */
[----:B------:R-:W-:Y:S01]  /*1bf0*/  IMAD.HI R10, R10, 0x2, RZ ;  /* 0x000000020a0a7827 */ /* 0x000fe200078e02ff */
[----:B------:R-:W-:Y:S01]  /*1c00*/  IADD3 R11, P2, P3, R11, c[0x0][0x170], R8 ;  /* 0x00005c000b0b7a10 */ /* 0x000fe20007b5e008 */
[----:B------:R-:W-:Y:S01]  /*1c10*/  CS2R R52, SRZ ;  /* 0x0000000000347805 */ /* 0x000fe2000001ff00 */
[----:B------:R-:W-:Y:S01]  /*1c20*/  IADD3 R138, R9, R14, RZ ;  /* 0x0000000e098a7210 */ /* 0x000fe20007ffe0ff */
[----:B------:R-:W-:Y:S01]  /*1c30*/  IMAD R140, R68, 0x90, RZ ;  /* 0x00000090448c7824 */ /* 0x000fe200078e02ff */
[--C-:B------:R-:W-:Y:S01]  /*1c40*/  SHF.R.S32.HI R8, RZ, 0x2, R3.reuse ;  /* 0x00000002ff087819 */ /* 0x100fe20000011403 */
[----:B------:R-:W-:Y:S01]  /*1c50*/  CS2R R54, SRZ ;  /* 0x0000000000367805 */ /* 0x000fe2000001ff00 */
[----:B------:R-:W-:Y:S01]  /*1c60*/  SHF.R.U32.HI R9, RZ, 0x4, R3 ;  /* 0x00000004ff097819 */ /* 0x000fe20000011603 */
[----:B------:R-:W-:Y:S01]  /*1c70*/  CS2R R48, SRZ ;  /* 0x0000000000307805 */ /* 0x000fe2000001ff00 */
[----:B------:R-:W-:Y:S01]  /*1c80*/  SGXT.U32 R6, R6, 0x2 ;  /* 0x000000020606781a */ /* 0x000fe20000000000 */
[----:B------:R-:W-:Y:S01]  /*1c90*/  CS2R R50, SRZ ;  /* 0x0000000000327805 */ /* 0x000fe2000001ff00 */
[----:B------:R-:W-:Y:S01]  /*1ca0*/  IADD3.X R14, R7, c[0x0][0x16c], R4, P0, P1 ;  /* 0x00005b00070e7a10 */ /* 0x000fe200007e2404 */
[----:B------:R-:W-:Y:S01]  /*1cb0*/  CS2R R44, SRZ ;  /* 0x00000000002c7805 */ /* 0x000fe2000001ff00 */
[----:B------:R-:W-:Y:S01]  /*1cc0*/  SGXT R8, R8, 0x1 ;  /* 0x000000010808781a */ /* 0x000fe20000000200 */
[----:B------:R-:W-:Y:S01]  /*1cd0*/  IMAD R6, R6, c[0x0][0x1a4], RZ ;  /* 0x0000690006067a24 */ /* 0x000fe200078e02ff */
[----:B------:R-:W-:Y:S01]  /*1ce0*/  SGXT.U32 R4, R9, 0x4 ;  /* 0x000000040904781a */ /* 0x000fe20000000000 */
[----:B------:R-:W-:Y:S01]  /*1cf0*/  CS2R R46, SRZ ;  /* 0x00000000002e7805 */ /* 0x000fe2000001ff00 */
[----:B------:R-:W-:Y:S01]  /*1d00*/  MOV R15, c[0x0][0x1a4] ;  /* 0x00006900000f7a02 */ /* 0x000fe20000000f00 */
[----:B------:R-:W-:Y:S01]  /*1d10*/  CS2R R40, SRZ ;  /* 0x0000000000287805 */ /* 0x000fe2000001ff00 */
[----:B------:R-:W-:Y:S01]  /*1d20*/  LOP3.LUT R7, R8, 0x90, RZ, 0xc0, !PT ;  /* 0x0000009008077812 */ /* 0x000fe200078ec0ff */
[----:B------:R-:W-:Y:S01]  /*1d30*/  IMAD R8, R4, c[0x0][0x1b8], RZ ;  /* 0x00006e0004087a24 */ /* 0x000fe200078e02ff */
[C---:B------:R-:W-:Y:S01]  /*1d40*/  LEA R4, R15.reuse, R6, 0x2 ;  /* 0x000000060f047211 */ /* 0x040fe200078e10ff */
[----:B------:R-:W-:Y:S01]  /*1d50*/  CS2R R42, SRZ ;  /* 0x00000000002a7805 */ /* 0x000fe2000001ff00 */
[----:B------:R-:W-:Y:S01]  /*1d60*/  MOV R17, c[0x0][0x1b8] ;  /* 0x00006e0000117a02 */ /* 0x000fe20000000f00 */
[----:B------:R-:W-:Y:S01]  /*1d70*/  CS2R R36, SRZ ;  /* 0x0000000000247805 */ /* 0x000fe2000001ff00 */
[----:B------:R-:W-:Y:S01]  /*1d80*/  IADD3.X R13, R10, c[0x0][0x174], R5, P2, P3 ;  /* 0x00005d000a0d7a10 */ /* 0x000fe200017e6405 */
[----:B------:R-:W-:Y:S01]  /*1d90*/  CS2R R38, SRZ ;  /* 0x0000000000267805 */ /* 0x000fe2000001ff00 */
[----:B------:R-:W-:Y:S01]  /*1da0*/  LEA R5, R15, R4, 0x2 ;  /* 0x000000040f057211 */ /* 0x000fe200078e10ff */
[----:B------:R-:W-:Y:S01]  /*1db0*/  CS2R R32, SRZ ;  /* 0x0000000000207805 */ /* 0x000fe2000001ff00 */
[----:B------:R-:W-:Y:S01]  /*1dc0*/  LEA R9, R17, R8, 0x4 ;  /* 0x0000000811097211 */ /* 0x000fe200078e20ff */
[----:B------:R-:W-:Y:S01]  /*1dd0*/  CS2R R34, SRZ ;  /* 0x0000000000227805 */ /* 0x000fe2000001ff00 */
[-C--:B------:R-:W-:Y:S01]  /*1de0*/  LEA R78, P0, R6, R100.reuse, 0x1 ;  /* 0x00000064064e7211 */ /* 0x080fe200078008ff */
[----:B------:R-:W-:Y:S01]  /*1df0*/  CS2R R28, SRZ ;  /* 0x00000000001c7805 */ /* 0x000fe2000001ff00 */
[----:B------:R-:W-:Y:S01]  /*1e00*/  LOP3.LUT R12, R7, 0x60, R110, 0xf8, !PT ;  /* 0x00000060070c7812 */ /* 0x000fe200078ef86e */
[----:B------:R-:W-:Y:S01]  /*1e10*/  CS2R R30, SRZ ;  /* 0x00000000001e7805 */ /* 0x000fe2000001ff00 */
[----:B------:R-:W-:Y:S01]  /*1e20*/  LEA R7, R15, R5, 0x2 ;  /* 0x000000050f077211 */ /* 0x000fe200078e10ff */
[----:B------:R-:W-:Y:S01]  /*1e30*/  CS2R R24, SRZ ;  /* 0x0000000000187805 */ /* 0x000fe2000001ff00 */
[----:B------:R-:W-:Y:S01]  /*1e40*/  LEA R96, P1, R4, R100, 0x1 ;  /* 0x0000006404607211 */ /* 0x000fe200078208ff */
[----:B------:R-:W-:Y:S01]  /*1e50*/  CS2R R26, SRZ ;  /* 0x00000000001a7805 */ /* 0x000fe2000001ff00 */
[----:B------:R-:W-:Y:S01]  /*1e60*/  LEA R10, R17, R9, 0x4 ;  /* 0x00000009110a7211 */ /* 0x000fe200078e20ff */
[----:B------:R-:W-:Y:S01]  /*1e70*/  CS2R R20, SRZ ;  /* 0x0000000000147805 */ /* 0x000fe2000001ff00 */
[----:B------:R-:W-:Y:S01]  /*1e80*/  LEA.HI.X.SX32 R79, R6, R14, 0x1, P0 ;  /* 0x0000000e064f7211 */ /* 0x000fe200000f0eff */
[----:B------:R-:W-:Y:S01]  /*1e90*/  CS2R R22, SRZ ;  /* 0x0000000000167805 */ /* 0x000fe2000001ff00 */
[----:B------:R-:W-:Y:S01]  /*1ea0*/  SHF.R.S32.HI R6, RZ, 0x6, R3 ;  /* 0x00000006ff067819 */ /* 0x000fe20000011403 */
[----:B------:R-:W-:Y:S01]  /*1eb0*/  CS2R R18, SRZ ;  /* 0x0000000000127805 */ /* 0x000fe2000001ff00 */
[----:B------:R-:W-:-:S02]  /*1ec0*/  LEA R98, P2, R5, R100, 0x1 ;  /* 0x0000006405627211 */ /* 0x000fc400078408ff */
[----:B------:R-:W-:Y:S02]  /*1ed0*/  LEA R100, P3, R7, R100, 0x1 ;  /* 0x0000006407647211 */ /* 0x000fe400078608ff */
[----:B------:R-:W-:Y:S02]  /*1ee0*/  LEA.HI.X.SX32 R97, R4, R14, 0x1, P1 ;  /* 0x0000000e04617211 */ /* 0x000fe400008f0eff */
[----:B------:R-:W-:Y:S02]  /*1ef0*/  LEA R4, R17, R10, 0x4 ;  /* 0x0000000a11047211 */ /* 0x000fe400078e20ff */
[----:B------:R-:W-:Y:S01]  /*1f00*/  SGXT R6, R6, 0x1 ;  /* 0x000000010606781a */ /* 0x000fe20000000200 */
[----:B------:R-:W-:Y:S01]  /*1f10*/  CS2R R16, SRZ ;  /* 0x0000000000107805 */ /* 0x000fe2000001ff00 */
[-C--:B------:R-:W-:Y:S02]  /*1f20*/  LEA.HI.X.SX32 R99, R5, R14.reuse, 0x1, P2 ;  /* 0x0000000e05637211 */ /* 0x080fe400010f0eff */
[----:B------:R-:W-:-:S02]  /*1f30*/  LEA.HI.X.SX32 R101, R7, R14, 0x1, P3 ;  /* 0x0000000e07657211 */ /* 0x000fc400018f0eff */
[----:B------:R-:W-:Y:S01]  /*1f40*/  LOP3.LUT R12, R12, 0x10, R77, 0x78, !PT ;  /* 0x000000100c0c7812 */ /* 0x000fe200078e784d */
[----:B------:R-:W-:Y:S01]  /*1f50*/  CS2R R14, SRZ ;  /* 0x00000000000e7805 */ /* 0x000fe2000001ff00 */
[-C--:B------:R-:W-:Y:S02]  /*1f60*/  LEA R102, P0, R8, R11.reuse, 0x1 ;  /* 0x0000000b08667211 */ /* 0x080fe400078008ff */
[-C--:B------:R-:W-:Y:S02]  /*1f70*/  LEA R104, P1, R9, R11.reuse, 0x1 ;  /* 0x0000000b09687211 */ /* 0x080fe400078208ff */
[-C--:B------:R-:W-:Y:S02]  /*1f80*/  LEA R106, P2, R10, R11.reuse, 0x1 ;  /* 0x0000000b0a6a7211 */ /* 0x080fe400078408ff */
[----:B------:R-:W-:Y:S02]  /*1f90*/  LEA R108, P3, R4, R11, 0x1 ;  /* 0x0000000b046c7211 */ /* 0x000fe400078608ff */
[----:B------:R-:W-:-:S02]  /*1fa0*/  LOP3.LUT R136, R71, R136, RZ, 0x3c, !PT ;  /* 0x0000008847887212 */ /* 0x000fc400078e3cff */
[----:B------:R-:W-:Y:S02]  /*1fb0*/  LOP3.LUT R142, R6, 0x90, RZ, 0xc0, !PT ;  /* 0x00000090068e7812 */ /* 0x000fe400078ec0ff */
[----:B------:R-:W-:Y:S01]  /*1fc0*/  LOP3.LUT R140, R140, 0x30, R77, 0x78, !PT ;  /* 0x000000308c8c7812 */ /* 0x000fe200078e784d */
[----:B------:R-:W-:Y:S01]  /*1fd0*/  CS2R R6, SRZ ;  /* 0x0000000000067805 */ /* 0x000fe2000001ff00 */
[----:B------:R-:W-:Y:S02]  /*1fe0*/  IADD3 R139, R12, R139, RZ ;  /* 0x0000008b0c8b7210 */ /* 0x000fe40007ffe0ff */
[-C--:B------:R-:W-:Y:S02]  /*1ff0*/  LEA.HI.X.SX32 R103, R8, R13.reuse, 0x1, P0 ;  /* 0x0000000d08677211 */ /* 0x080fe400000f0eff */
[-C--:B------:R-:W-:Y:S02]  /*2000*/  LEA.HI.X.SX32 R105, R9, R13.reuse, 0x1, P1 ;  /* 0x0000000d09697211 */ /* 0x080fe400008f0eff */
[-C--:B------:R-:W-:Y:S01]  /*2010*/  LEA.HI.X.SX32 R107, R10, R13.reuse, 0x1, P2 ;  /* 0x0000000d0a6b7211 */ /* 0x080fe200010f0eff */
[----:B------:R-:W-:Y:S01]  /*2020*/  CS2R R8, SRZ ;  /* 0x0000000000087805 */ /* 0x000fe2000001ff00 */
[----:B------:R-:W-:Y:S01]  /*2030*/  LEA.HI.X.SX32 R109, R4, R13, 0x1, P3 ;  /* 0x0000000d046d7211 */ /* 0x000fe200018f0eff */
[----:B------:R-:W-:Y:S01]  /*2040*/  CS2R R10, SRZ ;  /* 0x00000000000a7805 */ /* 0x000fe2000001ff00 */
[----:B------:R-:W-:Y:S01]  /*2050*/  MOV R147, 0xff800000 ;  /* 0xff80000000937802 */ /* 0x000fe20000000f00 */
[----:B------:R-:W-:Y:S01]  /*2060*/  CS2R R12, SRZ ;  /* 0x00000000000c7805 */ /* 0x000fe2000001ff00 */
[----:B------:R-:W-:Y:S01]  /*2070*/  MOV R134, 0x3f800000 ;  /* 0x3f80000000867802 */ /* 0x000fe20000000f00 */
[----:B------:R-:W-:Y:S01]  /*2080*/  CS2R R4, SRZ ;  /* 0x0000000000047805 */ /* 0x000fe2000001ff00 */
[----:B------:R-:W-:-:S02]  /*2090*/  MOV R141, RZ ;  /* 0x000000ff008d7202 */ /* 0x000fc40000000f00 */
[----:B------:R-:W-:Y:S02]  /*20a0*/  MOV R137, RZ ;  /* 0x000000ff00897202 */ /* 0x000fe40000000f00 */
[----:B------:R-:W-:Y:S02]  /*20b0*/  MOV R148, RZ ;  /* 0x000000ff00947202 */ /* 0x000fe40000000f00 */
[----:B------:R-:W-:Y:S02]  /*20c0*/  MOV R133, 0x3f800000 ;  /* 0x3f80000000857802 */ /* 0x000fe40000000f00 */
[----:B------:R-:W-:Y:S02]  /*20d0*/  MOV R132, 0x3f800000 ;  /* 0x3f80000000847802 */ /* 0x000fe40000000f00 */
[----:B------:R-:W-:Y:S02]  /*20e0*/  MOV R111, 0x3f800000 ;  /* 0x3f800000006f7802 */ /* 0x000fe40000000f00 */
[----:B------:R-:W-:-:S02]  /*20f0*/  MOV R146, 0xff800000 ;  /* 0xff80000000927802 */ /* 0x000fc40000000f00 */
[----:B------:R-:W-:Y:S02]  /*2100*/  MOV R145, 0xff800000 ;  /* 0xff80000000917802 */ /* 0x000fe40000000f00 */
[----:B------:R-:W-:Y:S02]  /*2110*/  MOV R144, 0xff800000 ;  /* 0xff80000000907802 */ /* 0x000fe40000000f00 */
[----:B------:R-:W-:Y:S02]  /*2120*/  LOP3.LUT R142, R142, 0x17e, R77, 0x78, !PT ;  /* 0x0000017e8e8e7812 */ /* 0x000fe400078e784d */
[----:B------:R-:W-:Y:S02]  /*2130*/  LOP3.LUT R143, R136, 0x40, RZ, 0x3c, !PT ;  /* 0x00000040888f7812 */ /* 0x000fe400078e3cff */
[----:B------:R-:W-:Y:S02]  /*2140*/  LOP3.LUT R135, R140, 0x40, RZ, 0x3c, !PT ;  /* 0x000000408c877812 */ /* 0x000fe400078e3cff */
.L_x_2:
[----:B------:R-:W-:-:S04]  /*2150*/  IMAD.WIDE R72, R141, 0x2, R98 ;  /* 0x000000028d487825 */ /* 0x000fc800078e0262 */
[C---:B------:R-:W-:Y:S02]  /*2160*/  IMAD.WIDE R68, R141.reuse, 0x2, R78 ;  /* 0x000000028d447825 */ /* 0x040fe400078e024e */
[----:B------:R-:W2:Y:S02]  /*2170*/  LDG.E.U16 R73, [R72.64] ;  /* 0x0000000448497981 */ /* 0x000ea4000c1e1500 */
[C---:B------:R-:W-:Y:S02]  /*2180*/  IMAD.WIDE R70, R141.reuse, 0x2, R96 ;  /* 0x000000028d467825 */ /* 0x040fe400078e0260 */
[----:B------:R0:W3:Y:S02]  /*2190*/  LDG.E.U16 R81, [R68.64] ;  /* 0x0000000444517981 */ /* 0x0000e4000c1e1500 */
[----:B------:R-:W-:Y:S02]  /*21a0*/  IMAD.WIDE R74, R141, 0x2, R100 ;  /* 0x000000028d4a7825 */ /* 0x000fe400078e0264 */
[----:B------:R-:W4:Y:S04]  /*21b0*/  LDG.E.U16 R70, [R70.64] ;  /* 0x0000000446467981 */ /* 0x000f28000c1e1500 */
[----:B------:R-:W5:Y:S04]  /*21c0*/  LDG.E.U16 R74, [R74.64] ;  /* 0x000000044a4a7981 */ /* 0x000f68000c1e1500 */
[----:B------:R-:W-:Y:S01]  /*21d0*/  BAR.SYNC.DEFER_BLOCKING 0x0 ;  /* 0x0000000000007b1d */ /* 0x000fe20000010000 */
[----:B------:R-:W-:-:S04]  /*21e0*/  IMAD.WIDE R84, R137, 0x2, R102 ;  /* 0x0000000289547825 */ /* 0x000fc800078e0266 */
[----:B------:R-:W-:-:S04]  /*21f0*/  IMAD.WIDE R86, R137, 0x2, R104 ;  /* 0x0000000289567825 */ /* 0x000fc800078e0268 */
[----:B0-----:R-:W-:-:S04]  /*2200*/  IMAD.WIDE R68, R137, 0x2, R106 ;  /* 0x0000000289447825 */ /* 0x001fc800078e026a */
[----:B------:R-:W-:Y:S01]  /*2210*/  IMAD.WIDE R88, R137, 0x2, R108 ;  /* 0x0000000289587825 */ /* 0x000fe200078e026c */
[----:B--2---:R-:W-:Y:S04]  /*2220*/  STS.U16 [R136+0x8400], R73 ;  /* 0x0084004988007388 */ /* 0x004fe80000000400 */
[----:B---3--:R-:W-:Y:S04]  /*2230*/  STS.U16 [R136+0x8000], R81 ;  /* 0x0080005188007388 */ /* 0x008fe80000000400 */
[----:B----4-:R-:W-:Y:S04]  /*2240*/  STS.U16 [R143+0x8200], R70 ;  /* 0x008200468f007388 */ /* 0x010fe80000000400 */
[----:B-----5:R-:W-:Y:S04]  /*2250*/  STS.U16 [R143+0x8600], R74 ;  /* 0x0086004a8f007388 */ /* 0x020fe80000000400 */
[----:B------:R-:W-:Y:S06]  /*2260*/  BAR.SYNC.DEFER_BLOCKING 0x0 ;  /* 0x0000000000007b1d */ /* 0x000fec0000010000 */
[----:B------:R0:W2:Y:S04]  /*2270*/  LDG.E.U16 R149, [R84.64] ;  /* 0x0000000454957981 */ /* 0x0000a8000c1e1500 */
[----:B------:R0:W3:Y:S04]  /*2280*/  LDG.E.U16 R151, [R86.64] ;  /* 0x0000000456977981 */ /* 0x0000e8000c1e1500 */
[----:B------:R1:W4:Y:S04]  /*2290*/  LDG.E.U16 R153, [R68.64] ;  /* 0x0000000444997981 */ /* 0x000328000c1e1500 */
[----:B------:R5:W3:Y:S04]  /*22a0*/  LDG.E.U16 R155, [R88.64] ;  /* 0x00000004589b7981 */ /* 0x000ae8000c1e1500 */
[----:B------:R-:W-:Y:S04]  /*22b0*/  LDSM.16.MT88.4 R112, [R138] ;  /* 0x000000008a70783b */ /* 0x000fe80000004200 */
[----:B------:R-:W5:Y:S04]  /*22c0*/  LDSM.16.M88.4 R92, [R140+0x8000] ;  /* 0x008000008c5c783b */ /* 0x000f680000000200 */
[----:B------:R-:W5:Y:S04]  /*22d0*/  LDSM.16.M88.4 R80, [R140+0x8400] ;  /* 0x008400008c50783b */ /* 0x000f680000000200 */
[----:B------:R-:W5:Y:S04]  /*22e0*/  LDSM.16.MT88.4 R128, [R138+0x2000] ;  /* 0x002000008a80783b */ /* 0x000f680000004200 */
[----:B------:R-:W-:Y:S04]  /*22f0*/  LDSM.16.MT88.4 R124, [R138+0x4000] ;  /* 0x004000008a7c783b */ /* 0x000fe80000004200 */
[----:B------:R-:W5:Y:S04]  /*2300*/  LDSM.16.M88.4 R72, [R135+0x8000] ;  /* 0x008000008748783b */ /* 0x000f680000000200 */
[----:B-1----:R-:W-:Y:S04]  /*2310*/  LDSM.16.M88.4 R68, [R135+0x8400] ;  /* 0x008400008744783b */ /* 0x002fe80000000200 */
[----:B0-----:R-:W-:Y:S04]  /*2320*/  LDSM.16.MT88.4 R84, [R138+0x2100] ;  /* 0x002100008a54783b */ /* 0x001fe80000004200 */
[----:B-----5:R-:W-:Y:S01]  /*2330*/  LDSM.16.MT88.4 R88, [R138+0x6000] ;  /* 0x006000008a58783b */ /* 0x020fe20000004200 */
[C---:B------:R-:W-:Y:S08]  /*2340*/  HMMA.16816.F32 R116, R112.reuse, R92, RZ ;  /* 0x0000005c7074723c */ /* 0x040ff000000018ff */
[----:B------:R-:W-:Y:S01]  /*2350*/  HMMA.16816.F32 R120, R112, R80, RZ ;  /* 0x000000507078723c */ /* 0x000fe200000018ff */
[----:B------:R-:W0:Y:S11]  /*2360*/  LDSM.16.MT88.4 R112, [R138+0x100] ;  /* 0x000100008a70783b */ /* 0x000e360000004200 */
[----:B------:R-:W-:Y:S04]  /*2370*/  @!UPT UIADD3 URZ, URZ, URZ, URZ ;  /* 0x0000003f3f3ff290 */ /* 0x000fe8000fffe03f */
[C---:B------:R-:W-:Y:S08]  /*2380*/  HMMA.16816.F32 R116, R128.reuse, R94, R116 ;  /* 0x0000005e8074723c */ /* 0x040ff00000001874 */
[----:B------:R-:W-:Y:S11]  /*2390*/  HMMA.16816.F32 R128, R128, R82, R120 ;  /* 0x000000528080723c */ /* 0x000ff60000001878 */
[----:B------:R-:W-:Y:S05]  /*23a0*/  @!UPT UIADD3 URZ, URZ, URZ, URZ ;  /* 0x0000003f3f3ff290 */ /* 0x000fea000fffe03f */
[----:B------:R-:W-:Y:S08]  /*23b0*/  HMMA.16816.F32 R116, R124, R72, R116 ;  /* 0x000000487c74723c */ /* 0x000ff00000001874 */
[----:B0-----:R-:W-:Y:S08]  /*23c0*/  HMMA.16816.F32 R120, R112, R92, RZ ;  /* 0x0000005c7078723c */ /* 0x001ff000000018ff */
[----:B------:R-:W-:Y:S08]  /*23d0*/  HMMA.16816.F32 R124, R124, R68, R128 ;  /* 0x000000447c7c723c */ /* 0x000ff00000001880 */
[----:B------:R-:W-:Y:S01]  /*23e0*/  HMMA.16816.F32 R128, R112, R80, RZ ;  /* 0x000000507080723c */ /* 0x000fe200000018ff */
[----:B------:R-:W0:Y:S07]  /*23f0*/  LDSM.16.MT88.4 R112, [R138+0x4100] ;  /* 0x004100008a70783b */ /* 0x000e2e0000004200 */
[----:B------:R-:W-:Y:S08]  /*2400*/  HMMA.16816.F32 R120, R84, R94, R120 ;  /* 0x0000005e5478723c */ /* 0x000ff00000001878 */
[C---:B------:R-:W-:Y:S08]  /*2410*/  HMMA.16816.F32 R92, R88.reuse, R74, R116 ;  /* 0x0000004a585c723c */ /* 0x040ff00000001874 */
[----:B------:R-:W-:Y:S08]  /*2420*/  HMMA.16816.F32 R88, R88, R70, R124 ;  /* 0x000000465858723c */ /* 0x000ff0000000187c */
[----:B------:R-:W-:Y:S01]  /*2430*/  HMMA.16816.F32 R128, R84, R82, R128 ;  /* 0x000000525480723c */ /* 0x000fe20000001880 */
[----:B------:R-:W1:Y:S04]  /*2440*/  LDSM.16.MT88.4 R80, [R138+0x6100] ;  /* 0x006100008a50783b */ /* 0x000e680000004200 */
[----:B------:R-:W-:Y:S03]  /*2450*/  BAR.SYNC.DEFER_BLOCKING 0x0 ;  /* 0x0000000000007b1d */ /* 0x000fe60000010000 */
[----:B------:R-:W-:-:S02]  /*2460*/  FMUL R84, R92, c[0x0][0x188] ;  /* 0x000062005c547a20 */ /* 0x000fc40000400000 */
[----:B------:R-:W-:Y:S01]  /*2470*/  FMUL R85, R93, c[0x0][0x188] ;  /* 0x000062005d557a20 */ /* 0x000fe20000400000 */
[----:B0-----:R-:W-:Y:S04]  /*2480*/  HMMA.16816.F32 R120, R112, R72, R120 ;  /* 0x000000487078723c */ /* 0x001fe80000001878 */
[----:B------:R-:W-:-:S03]  /*2490*/  FMNMX R85, R84, R85, !PT ;  /* 0x0000005554557209 */ /* 0x000fc60007800000 */
[----:B------:R-:W-:Y:S02]  /*24a0*/  FMUL R72, R88, c[0x0][0x188] ;  /* 0x0000620058487a20 */ /* 0x000fe40000400000 */
[----:B------:R-:W-:-:S03]  /*24b0*/  FMUL R73, R89, c[0x0][0x188] ;  /* 0x0000620059497a20 */ /* 0x000fc60000400000 */
[----:B------:R-:W-:Y:S01]  /*24c0*/  FMNMX R72, R72, R85, !PT ;  /* 0x0000005548487209 */ /* 0x000fe20007800000 */
[----:B------:R-:W-:Y:S03]  /*24d0*/  HMMA.16816.F32 R128, R112, R68, R128 ;  /* 0x000000447080723c */ /* 0x000fe60000001880 */
[----:B------:R-:W-:-:S05]  /*24e0*/  FMNMX R86, R73, R72, !PT ;  /* 0x0000004849567209 */ /* 0x000fca0007800000 */
[----:B------:R-:W0:Y:S01]  /*24f0*/  SHFL.BFLY PT, R87, R86, 0x2, 0x1f ;  /* 0x0c401f0056577f89 */ /* 0x000e2200000e0000 */
[----:B------:R-:W-:Y:S02]  /*2500*/  FMUL R68, R94, c[0x0][0x188] ;  /* 0x000062005e447a20 */ /* 0x000fe40000400000 */
[----:B------:R-:W-:Y:S01]  /*2510*/  FMUL R69, R95, c[0x0][0x188] ;  /* 0x000062005f457a20 */ /* 0x000fe20000400000 */
[----:B-1----:R-:W-:Y:S04]  /*2520*/  HMMA.16816.F32 R72, R80, R74, R120 ;  /* 0x0000004a5048723c */ /* 0x002fe80000001878 */
[----:B------:R-:W-:-:S08]  /*2530*/  FMNMX R85, R68, R69, !PT ;  /* 0x0000004544557209 */ /* 0x000fd00007800000 */
[----:B------:R-:W-:Y:S01]  /*2540*/  HMMA.16816.F32 R68, R80, R70, R128 ;  /* 0x000000465044723c */ /* 0x000fe20000001880 */
[----:B------:R-:W-:Y:S01]  /*2550*/  FMUL R84, R90, c[0x0][0x188] ;  /* 0x000062005a547a20 */ /* 0x000fe20000400000 */
[----:B0-----:R-:W-:-:S04]  /*2560*/  FMNMX R87, R86, R87, !PT ;  /* 0x0000005756577209 */ /* 0x001fc80007800000 */
[----:B------:R-:W-:Y:S01]  /*2570*/  FMNMX R85, R84, R85, !PT ;  /* 0x0000005554557209 */ /* 0x000fe20007800000 */
[----:B------:R-:W-:Y:S01]  /*2580*/  FMUL R80, R91, c[0x0][0x188] ;  /* 0x000062005b507a20 */ /* 0x000fe20000400000 */
[----:B------:R-:W0:Y:S04]  /*2590*/  SHFL.BFLY PT, R84, R87, 0x1, 0x1f ;  /* 0x0c201f0057547f89 */ /* 0x000e2800000e0000 */
[----:B------:R-:W-:Y:S01]  /*25a0*/  FMNMX R85, R80, R85, !PT ;  /* 0x0000005550557209 */ /* 0x000fe20007800000 */
[----:B------:R-:W-:Y:S02]  /*25b0*/  FMUL R80, R72, c[0x0][0x188] ;  /* 0x0000620048507a20 */ /* 0x000fe40000400000 */
[----:B------:R-:W-:-:S05]  /*25c0*/  FMUL R81, R73, c[0x0][0x188] ;  /* 0x0000620049517a20 */ /* 0x000fca0000400000 */
[----:B------:R-:W-:-:S04]  /*25d0*/  FMNMX R81, R80, R81, !PT ;  /* 0x0000005150517209 */ /* 0x000fc80007800000 */
[----:B------:R-:W-:Y:S01]  /*25e0*/  FMUL R82, R68, c[0x0][0x188] ;  /* 0x0000620044527a20 */ /* 0x000fe20000400000 */
[----:B------:R-:W1:Y:S01]  /*25f0*/  SHFL.BFLY PT, R86, R85, 0x2, 0x1f ;  /* 0x0c401f0055567f89 */ /* 0x000e6200000e0000 */
[----:B------:R-:W-:-:S03]  /*2600*/  FMUL R80, R69, c[0x0][0x188] ;  /* 0x0000620045507a20 */ /* 0x000fc60000400000 */
[----:B------:R-:W-:-:S04]  /*2610*/  FMNMX R81, R82, R81, !PT ;  /* 0x0000005152517209 */ /* 0x000fc80007800000 */
[----:B------:R-:W-:Y:S02]  /*2620*/  FMNMX R83, R80, R81, !PT ;  /* 0x0000005150537209 */ /* 0x000fe40007800000 */
[----:B0-----:R-:W-:-:S03]  /*2630*/  FMNMX R112, R87, R84, !PT ;  /* 0x0000005457707209 */ /* 0x001fc60007800000 */
[----:B------:R-:W0:Y:S01]  /*2640*/  SHFL.BFLY PT, R84, R83, 0x2, 0x1f ;  /* 0x0c401f0053547f89 */ /* 0x000e2200000e0000 */
[----:B------:R-:W-:Y:S02]  /*2650*/  FMUL R80, R74, c[0x0][0x188] ;  /* 0x000062004a507a20 */ /* 0x000fe40000400000 */
[----:B------:R-:W-:Y:S02]  /*2660*/  FMUL R81, R75, c[0x0][0x188] ;  /* 0x000062004b517a20 */ /* 0x000fe40000400000 */
[----:B------:R-:W-:-:S03]  /*2670*/  FMUL R82, R70, c[0x0][0x188] ;  /* 0x0000620046527a20 */ /* 0x000fc60000400000 */
[----:B------:R-:W-:Y:S01]  /*2680*/  FMNMX R81, R80, R81, !PT ;  /* 0x0000005150517209 */ /* 0x000fe20007800000 */
[----:B------:R-:W-:Y:S01]  /*2690*/  FMUL R80, R71, c[0x0][0x188] ;  /* 0x0000620047507a20 */ /* 0x000fe20000400000 */
[----:B-1----:R-:W-:Y:S02]  /*26a0*/  FMNMX R86, R85, R86, !PT ;  /* 0x0000005655567209 */ /* 0x002fe40007800000 */
[----:B------:R-:W-:-:S03]  /*26b0*/  FMNMX R81, R82, R81, !PT ;  /* 0x0000005152517209 */ /* 0x000fc60007800000 */
[----:B------:R-:W1:Y:S01]  /*26c0*/  SHFL.BFLY PT, R85, R86, 0x1, 0x1f ;  /* 0x0c201f0056557f89 */ /* 0x000e6200000e0000 */
[----:B------:R-:W-:Y:S02]  /*26d0*/  FMNMX R80, R80, R81, !PT ;  /* 0x0000005150507209 */ /* 0x000fe40007800000 */
[----:B0-----:R-:W-:-:S03]  /*26e0*/  FMNMX R84, R83, R84, !PT ;  /* 0x0000005453547209 */ /* 0x001fc60007800000 */
[----:B------:R-:W0:Y:S04]  /*26f0*/  SHFL.BFLY PT, R83, R80, 0x2, 0x1f ;  /* 0x0c401f0050537f89 */ /* 0x000e2800000e0000 */
[----:B------:R-:W5:Y:S01]  /*2700*/  SHFL.BFLY PT, R81, R84, 0x1, 0x1f ;  /* 0x0c201f0054517f89 */ /* 0x000f6200000e0000 */
[----:B-1----:R-:W-:-:S04]  /*2710*/  FMNMX R85, R86, R85, !PT ;  /* 0x0000005556557209 */ /* 0x002fc80007800000 */
[----:B------:R-:W-:Y:S02]  /*2720*/  FMNMX R113, R85, R146, !PT ;  /* 0x0000009255717209 */ /* 0x000fe40007800000 */
[----:B0-----:R-:W-:Y:S02]  /*2730*/  FMNMX R85, R80, R83, !PT ;  /* 0x0000005350557209 */ /* 0x001fe40007800000 */
[----:B-----5:R-:W-:-:S03]  /*2740*/  FMNMX R118, R84, R81, !PT ;  /* 0x0000005154767209 */ /* 0x020fc60007800000 */
[----:B------:R-:W0:Y:S04]  /*2750*/  SHFL.BFLY PT, R84, R85, 0x1, 0x1f ;  /* 0x0c201f0055547f89 */ /* 0x000e2800000e0000 */
[----:B--2---:R-:W-:Y:S04]  /*2760*/  STS.U16 [R142+0x8000], R149 ;  /* 0x008000958e007388 */ /* 0x004fe80000000400 */
[----:B---3--:R-:W-:Y:S04]  /*2770*/  STS.U16 [R142+0x8200], R151 ;  /* 0x008200978e007388 */ /* 0x008fe80000000400 */
[----:B----4-:R-:W-:Y:S04]  /*2780*/  STS.U16 [R142+0x8400], R153 ;  /* 0x008400998e007388 */ /* 0x010fe80000000400 */
[----:B------:R-:W-:Y:S01]  /*2790*/  STS.U16 [R142+0x8600], R155 ;  /* 0x0086009b8e007388 */ /* 0x000fe20000000400 */
[----:B------:R-:W-:-:S02]  /*27a0*/  FMNMX R112, R112, R147, !PT ;  /* 0x0000009370707209 */ /* 0x000fc40007800000 */
[----:B------:R-:W-:-:S03]  /*27b0*/  FMNMX R118, R118, R145, !PT ;  /* 0x0000009176767209 */ /* 0x000fc60007800000 */
[----:B------:R-:W-:Y:S02]  /*27c0*/  FADD R82, -R112, R147 ;  /* 0x0000009370527221 */ /* 0x000fe40000000100 */
[----:B------:R-:W-:Y:S01]  /*27d0*/  FADD R86, -R113, R146 ;  /* 0x0000009271567221 */ /* 0x000fe20000000100 */
[----:B0-----:R-:W-:Y:S01]  /*27e0*/  FMNMX R121, R85, R84, !PT ;  /* 0x0000005455797209 */ /* 0x001fe20007800000 */
[----:B------:R-:W-:Y:S02]  /*27f0*/  FMUL R82, R82, 1.4426950216293334961 ;  /* 0x3fb8aa3b52527820 */ /* 0x000fe40000400000 */
[--C-:B------:R-:W-:Y:S01]  /*2800*/  FFMA R72, R72, c[0x0][0x188], -R118.reuse ;  /* 0x0000620048487a23 */ /* 0x100fe20000000876 */
[----:B------:R-:W-:Y:S01]  /*2810*/  FMNMX R121, R121, R144, !PT ;  /* 0x0000009079797209 */ /* 0x000fe20007800000 */
[--C-:B------:R-:W-:Y:S01]  /*2820*/  FFMA R68, R68, c[0x0][0x188], -R118.reuse ;  /* 0x0000620044447a23 */ /* 0x100fe20000000876 */
[----:B------:R0:W1:Y:S01]  /*2830*/  MUFU.EX2 R115, R82 ;  /* 0x0000005200737308 */ /* 0x0000620000000800 */
[----:B------:R-:W-:Y:S01]  /*2840*/  BAR.SYNC.DEFER_BLOCKING 0x0 ;  /* 0x0000000000007b1d */ /* 0x000fe20000010000 */
[----:B------:R-:W-:-:S02]  /*2850*/  FFMA R69, R69, c[0x0][0x188], -R118 ;  /* 0x0000620045457a23 */ /* 0x000fc40000000876 */
[----:B------:R-:W-:Y:S02]  /*2860*/  FMUL R120, R86, 1.4426950216293334961 ;  /* 0x3fb8aa3b56787820 */ /* 0x000fe40000400000 */
[----:B------:R-:W-:Y:S02]  /*2870*/  FMUL R72, R72, 1.4426950216293334961 ;  /* 0x3fb8aa3b48487820 */ /* 0x000fe40000400000 */
[----:B------:R-:W-:Y:S02]  /*2880*/  FMUL R122, R68, 1.4426950216293334961 ;  /* 0x3fb8aa3b447a7820 */ /* 0x000fe40000400000 */
[----:B------:R-:W-:Y:S01]  /*2890*/  FMUL R123, R69, 1.4426950216293334961 ;  /* 0x3fb8aa3b457b7820 */ /* 0x000fe20000400000 */
[----:B------:R2:W-:Y:S01]  /*28a0*/  MUFU.EX2 R128, R72 ;  /* 0x0000004800807308 */ /* 0x0005e20000000800 */
[----:B------:R-:W-:Y:S02]  /*28b0*/  FFMA R73, R73, c[0x0][0x188], -R118 ;  /* 0x0000620049497a23 */ /* 0x000fe40000000876 */
[----:B------:R-:W-:-:S02]  /*28c0*/  FFMA R68, R74, c[0x0][0x188], -R121 ;  /* 0x000062004a447a23 */ /* 0x000fc40000000879 */
[----:B------:R-:W-:Y:S02]  /*28d0*/  FFMA R69, R75, c[0x0][0x188], -R121 ;  /* 0x000062004b457a23 */ /* 0x000fe40000000879 */
[--C-:B------:R-:W-:Y:S02]  /*28e0*/  FFMA R92, R92, c[0x0][0x188], -R112.reuse ;  /* 0x000062005c5c7a23 */ /* 0x100fe40000000870 */
[----:B------:R-:W-:Y:S01]  /*28f0*/  FFMA R93, R93, c[0x0][0x188], -R112 ;  /* 0x000062005d5d7a23 */ /* 0x000fe20000000870 */
[----:B0-----:R-:W0:Y:S04]  /*2900*/  LDSM.16.M88.4 R80, [R139+0x8000] ;  /* 0x008000008b50783b */ /* 0x001e280000000200 */
[----:B------:R-:W3:Y:S01]  /*2910*/  LDSM.16.M88.4 R84, [R139+0x8200] ;  /* 0x008200008b54783b */ /* 0x000ee20000000200 */
[----:B------:R-:W-:-:S02]  /*2920*/  FFMA R94, R94, c[0x0][0x188], -R113 ;  /* 0x000062005e5e7a23 */ /* 0x000fc40000000871 */
[----:B------:R-:W-:Y:S02]  /*2930*/  FFMA R95, R95, c[0x0][0x188], -R113 ;  /* 0x000062005f5f7a23 */ /* 0x000fe40000000871 */
[----:B--2---:R-:W-:Y:S02]  /*2940*/  FADD R72, -R118, R145 ;  /* 0x0000009176487221 */ /* 0x004fe40000000100 */
[----:B------:R-:W-:Y:S02]  /*2950*/  FMUL R73, R73, 1.4426950216293334961 ;  /* 0x3fb8aa3b49497820 */ /* 0x000fe40000400000 */
[----:B------:R-:W-:Y:S02]  /*2960*/  FMUL R68, R68, 1.4426950216293334961 ;  /* 0x3fb8aa3b44447820 */ /* 0x000fe40000400000 */
[----:B------:R-:W-:Y:S02]  /*2970*/  FFMA R70, R70, c[0x0][0x188], -R121 ;  /* 0x0000620046467a23 */ /* 0x000fe40000000879 */
[----:B------:R-:W-:-:S02]  /*2980*/  FMUL R69, R69, 1.4426950216293334961 ;  /* 0x3fb8aa3b45457820 */ /* 0x000fc40000400000 */
[----:B------:R-:W-:Y:S02]  /*2990*/  FFMA R71, R71, c[0x0][0x188], -R121 ;  /* 0x0000620047477a23 */ /* 0x000fe40000000879 */
[----:B------:R-:W-:Y:S02]  /*29a0*/  FMUL R92, R92, 1.4426950216293334961 ;  /* 0x3fb8aa3b5c5c7820 */ /* 0x000fe40000400000 */
[----:B------:R-:W-:Y:S02]  /*29b0*/  FMUL R93, R93, 1.4426950216293334961 ;  /* 0x3fb8aa3b5d5d7820 */ /* 0x000fe40000400000 */
[--C-:B------:R-:W-:Y:S02]  /*29c0*/  FFMA R88, R88, c[0x0][0x188], -R112.reuse ;  /* 0x0000620058587a23 */ /* 0x100fe40000000870 */
[----:B------:R-:W-:Y:S02]  /*29d0*/  FFMA R89, R89, c[0x0][0x188], -R112 ;  /* 0x0000620059597a23 */ /* 0x000fe40000000870 */
[----:B------:R-:W-:-:S02]  /*29e0*/  FMUL R94, R94, 1.4426950216293334961 ;  /* 0x3fb8aa3b5e5e7820 */ /* 0x000fc40000400000 */
[----:B------:R-:W-:Y:S02]  /*29f0*/  FMUL R95, R95, 1.4426950216293334961 ;  /* 0x3fb8aa3b5f5f7820 */ /* 0x000fe40000400000 */
[--C-:B------:R-:W-:Y:S02]  /*2a00*/  FFMA R90, R90, c[0x0][0x188], -R113.reuse ;  /* 0x000062005a5a7a23 */ /* 0x100fe40000000871 */
[----:B------:R-:W-:Y:S01]  /*2a10*/  FFMA R91, R91, c[0x0][0x188], -R113 ;  /* 0x000062005b5b7a23 */ /* 0x000fe20000000871 */
[----:B------:R-:W-:Y:S01]  /*2a20*/  MUFU.EX2 R130, R122 ;  /* 0x0000007a00827308 */ /* 0x000fe20000000800 */
[----:B------:R-:W-:Y:S02]  /*2a30*/  FMUL R145, R72, 1.4426950216293334961 ;  /* 0x3fb8aa3b48917820 */ /* 0x000fe40000400000 */
[----:B------:R-:W-:Y:S02]  /*2a40*/  FADD R144, -R121, R144 ;  /* 0x0000009079907221 */ /* 0x000fe40000000100 */
[----:B------:R-:W-:-:S02]  /*2a50*/  FMUL R70, R70, 1.4426950216293334961 ;  /* 0x3fb8aa3b46467820 */ /* 0x000fc40000400000 */
[----:B------:R-:W-:Y:S01]  /*2a60*/  FMUL R71, R71, 1.4426950216293334961 ;  /* 0x3fb8aa3b47477820 */ /* 0x000fe20000400000 */
[----:B------:R-:W-:Y:S01]  /*2a70*/  MUFU.EX2 R131, R123 ;  /* 0x0000007b00837308 */ /* 0x000fe20000000800 */
[----:B------:R-:W-:Y:S02]  /*2a80*/  FMUL R88, R88, 1.4426950216293334961 ;  /* 0x3fb8aa3b58587820 */ /* 0x000fe40000400000 */
[----:B------:R-:W-:Y:S02]  /*2a90*/  FMUL R89, R89, 1.4426950216293334961 ;  /* 0x3fb8aa3b59597820 */ /* 0x000fe40000400000 */
[----:B------:R-:W-:Y:S02]  /*2aa0*/  FMUL R90, R90, 1.4426950216293334961 ;  /* 0x3fb8aa3b5a5a7820 */ /* 0x000fe40000400000 */
[----:B------:R-:W-:Y:S01]  /*2ab0*/  FMUL R91, R91, 1.4426950216293334961 ;  /* 0x3fb8aa3b5b5b7820 */ /* 0x000fe20000400000 */
[----:B------:R2:W-:Y:S08]  /*2ac0*/  MUFU.EX2 R129, R73 ;  /* 0x0000004900817308 */ /* 0x0005f00000000800 */
[----:B------:R4:W-:Y:S01]  /*2ad0*/  MUFU.EX2 R122, R68 ;  /* 0x00000044007a7308 */ /* 0x0009e20000000800 */
[----:B-1----:R-:W-:Y:S01]  /*2ae0*/  FMUL R60, R115, R60 ;  /* 0x0000003c733c7220 */ /* 0x002fe20000400000 */
[----:B--2---:R-:W-:Y:S06]  /*2af0*/  LDSM.16.M88.4 R72, [R139+0x8600] ;  /* 0x008600008b48783b */ /* 0x004fec0000000200 */
[----:B------:R-:W1:Y:S01]  /*2b00*/  MUFU.EX2 R123, R69 ;  /* 0x00000045007b7308 */ /* 0x000e620000000800 */
[----:B----4-:R-:W-:-:S07]  /*2b10*/  FMUL R68, R144, 1.4426950216293334961 ;  /* 0x3fb8aa3b90447820 */ /* 0x010fce0000400000 */
[----:B------:R-:W-:Y:S08]  /*2b20*/  MUFU.EX2 R114, R92 ;  /* 0x0000005c00727308 */ /* 0x000ff00000000800 */
[----:B------:R-:W2:Y:S08]  /*2b30*/  MUFU.EX2 R117, R93 ;  /* 0x0000005d00757308 */ /* 0x000eb00000000800 */
[----:B------:R-:W-:Y:S08]  /*2b40*/  MUFU.EX2 R124, R94 ;  /* 0x0000005e007c7308 */ /* 0x000ff00000000800 */
[----:B------:R-:W4:Y:S08]  /*2b50*/  MUFU.EX2 R125, R95 ;  /* 0x0000005f007d7308 */ /* 0x000f300000000800 */
[----:B------:R-:W-:Y:S08]  /*2b60*/  MUFU.EX2 R147, R145 ;  /* 0x0000009100937308 */ /* 0x000ff00000000800 */
[----:B------:R5:W-:Y:S08]  /*2b70*/  MUFU.EX2 R144, R70 ;  /* 0x0000004600907308 */ /* 0x000bf00000000800 */
[----:B------:R-:W0:Y:S08]  /*2b80*/  MUFU.EX2 R145, R71 ;  /* 0x0000004700917308 */ /* 0x000e300000000800 */
[----:B------:R-:W-:Y:S08]  /*2b90*/  MUFU.EX2 R119, R88 ;  /* 0x0000005800777308 */ /* 0x000ff00000000800 */
[----:B------:R-:W0:Y:S08]  /*2ba0*/  MUFU.EX2 R116, R89 ;  /* 0x0000005900747308 */ /* 0x000e300000000800 */
[----:B------:R-:W-:Y:S08]  /*2bb0*/  MUFU.EX2 R126, R90 ;  /* 0x0000005a007e7308 */ /* 0x000ff00000000800 */
[----:B------:R-:W0:Y:S08]  /*2bc0*/  MUFU.EX2 R127, R91 ;  /* 0x0000005b007f7308 */ /* 0x000e300000000800 */
[----:B------:R-:W0:Y:S08]  /*2bd0*/  MUFU.EX2 R120, R120 ;  /* 0x0000007800787308 */ /* 0x000e300000000800 */
[----:B------:R0:W3:Y:S01]  /*2be0*/  MUFU.EX2 R146, R68 ;  /* 0x0000004400927308 */ /* 0x0000e20000000800 */
[----:B-1----:R-:W-:Y:S01]  /*2bf0*/  F2FP.PACK_AB R69, R123, R122 ;  /* 0x0000007a7b45723e */ /* 0x002fe200000000ff */
[----:B------:R-:W-:Y:S01]  /*2c00*/  FADD R123, R122, R123 ;  /* 0x0000007b7a7b7221 */ /* 0x000fe20000000000 */
[----:B--2---:R-:W-:Y:S01]  /*2c10*/  F2FP.PACK_AB R92, R117, R114 ;  /* 0x00000072755c723e */ /* 0x004fe200000000ff */
[----:B------:R-:W-:Y:S01]  /*2c20*/  FADD R114, R114, R117 ;  /* 0x0000007572727221 */ /* 0x000fe20000000000 */
[----:B----4-:R-:W-:Y:S01]  /*2c30*/  F2FP.PACK_AB R93, R125, R124 ;  /* 0x0000007c7d5d723e */ /* 0x010fe200000000ff */
[----:B------:R-:W-:Y:S01]  /*2c40*/  FADD R125, R124, R125 ;  /* 0x0000007d7c7d7221 */ /* 0x000fe20000000000 */
[----:B-----5:R-:W-:Y:S01]  /*2c50*/  F2FP.PACK_AB R70, R131, R130 ;  /* 0x000000828346723e */ /* 0x020fe200000000ff */
[----:B------:R-:W-:Y:S01]  /*2c60*/  FMUL R61, R115, R61 ;  /* 0x0000003d733d7220 */ /* 0x000fe20000400000 */
[----:B0-----:R-:W-:Y:S01]  /*2c70*/  F2FP.PACK_AB R68, R129, R128 ;  /* 0x000000808144723e */ /* 0x001fe200000000ff */
[----:B------:R-:W-:Y:S01]  /*2c80*/  FADD R129, R128, R129 ;  /* 0x0000008180817221 */ /* 0x000fe20000000000 */
[----:B------:R-:W-:Y:S01]  /*2c90*/  F2FP.PACK_AB R71, R145, R144 ;  /* 0x000000909147723e */ /* 0x000fe200000000ff */
[----:B------:R-:W-:Y:S01]  /*2ca0*/  FADD R144, R144, R123 ;  /* 0x0000007b90907221 */ /* 0x000fe20000000000 */
[----:B------:R-:W-:Y:S01]  /*2cb0*/  F2FP.PACK_AB R94, R116, R119 ;  /* 0x00000077745e723e */ /* 0x000fe200000000ff */
[----:B------:R-:W-:Y:S01]  /*2cc0*/  FADD R130, R130, R129 ;  /* 0x0000008182827221 */ /* 0x000fe20000000000 */
[----:B------:R-:W-:Y:S01]  /*2cd0*/  F2FP.PACK_AB R95, R127, R126 ;  /* 0x0000007e7f5f723e */ /* 0x000fe200000000ff */
[C---:B------:R-:W-:Y:S01]  /*2ce0*/  FMUL R62, R120.reuse, R62 ;  /* 0x0000003e783e7220 */ /* 0x040fe20000400000 */
[----:B------:R-:W-:Y:S01]  /*2cf0*/  LDSM.16.M88.4 R88, [R139+0x8400] ;  /* 0x008400008b58783b */ /* 0x000fe20000000200 */
[----:B------:R-:W-:-:S02]  /*2d00*/  FMUL R63, R120, R63 ;  /* 0x0000003f783f7220 */ /* 0x000fc40000400000 */
[C---:B------:R-:W-:Y:S02]  /*2d10*/  FMUL R56, R115.reuse, R56 ;  /* 0x0000003873387220 */ /* 0x040fe40000400000 */
[----:B------:R-:W-:Y:S02]  /*2d20*/  FMUL R57, R115, R57 ;  /* 0x0000003973397220 */ /* 0x000fe40000400000 */
[C---:B------:R-:W-:Y:S02]  /*2d30*/  FMUL R58, R120.reuse, R58 ;  /* 0x0000003a783a7220 */ /* 0x040fe40000400000 */
[----:B------:R-:W-:Y:S02]  /*2d40*/  FMUL R59, R120, R59 ;  /* 0x0000003b783b7220 */ /* 0x000fe40000400000 */
[C---:B------:R-:W-:Y:S02]  /*2d50*/  FMUL R28, R147.reuse, R28 ;  /* 0x0000001c931c7220 */ /* 0x040fe40000400000 */
[----:B------:R-:W-:-:S02]  /*2d60*/  FMUL R29, R147, R29 ;  /* 0x0000001d931d7220 */ /* 0x000fc40000400000 */
[C---:B---3--:R-:W-:Y:S02]  /*2d70*/  FMUL R30, R146.reuse, R30 ;  /* 0x0000001e921e7220 */ /* 0x048fe40000400000 */
[----:B------:R-:W-:Y:S02]  /*2d80*/  FMUL R31, R146, R31 ;  /* 0x0000001f921f7220 */ /* 0x000fe40000400000 */
[----:B------:R-:W-:Y:S02]  /*2d90*/  FADD R119, R119, R114 ;  /* 0x0000007277777221 */ /* 0x000fe40000000000 */
[----:B------:R-:W-:Y:S02]  /*2da0*/  FADD R126, R126, R125 ;  /* 0x0000007d7e7e7221 */ /* 0x000fe40000000000 */
[C---:B------:R-:W-:Y:S02]  /*2db0*/  FMUL R24, R147.reuse, R24 ;  /* 0x0000001893187220 */ /* 0x040fe40000400000 */
[----:B------:R-:W-:-:S02]  /*2dc0*/  FMUL R25, R147, R25 ;  /* 0x0000001993197220 */ /* 0x000fc40000400000 */
[C---:B------:R-:W-:Y:S02]  /*2dd0*/  FMUL R26, R146.reuse, R26 ;  /* 0x0000001a921a7220 */ /* 0x040fe40000400000 */
[----:B------:R-:W-:Y:S02]  /*2de0*/  FMUL R27, R146, R27 ;  /* 0x0000001b921b7220 */ /* 0x000fe40000400000 */
[C---:B------:R-:W-:Y:S02]  /*2df0*/  FMUL R64, R115.reuse, R64 ;  /* 0x0000004073407220 */ /* 0x040fe40000400000 */
[----:B------:R-:W-:Y:S02]  /*2e00*/  FMUL R65, R115, R65 ;  /* 0x0000004173417220 */ /* 0x000fe40000400000 */
[C---:B------:R-:W-:Y:S02]  /*2e10*/  FMUL R66, R120.reuse, R66 ;  /* 0x0000004278427220 */ /* 0x040fe40000400000 */
[----:B------:R-:W-:-:S02]  /*2e20*/  FMUL R67, R120, R67 ;  /* 0x0000004378437220 */ /* 0x000fc40000400000 */
[C---:B------:R-:W-:Y:S02]  /*2e30*/  FMUL R32, R147.reuse, R32 ;  /* 0x0000002093207220 */ /* 0x040fe40000400000 */
[----:B------:R-:W-:Y:S02]  /*2e40*/  FMUL R33, R147, R33 ;  /* 0x0000002193217220 */ /* 0x000fe40000400000 */
[C---:B------:R-:W-:Y:S02]  /*2e50*/  FMUL R34, R146.reuse, R34 ;  /* 0x0000002292227220 */ /* 0x040fe40000400000 */
[----:B------:R-:W-:Y:S02]  /*2e60*/  FMUL R35, R146, R35 ;  /* 0x0000002392237220 */ /* 0x000fe40000400000 */
[----:B------:R-:W-:Y:S02]  /*2e70*/  FADD R130, R131, R130 ;  /* 0x0000008283827221 */ /* 0x000fe40000000000 */
[----:B------:R-:W-:-:S02]  /*2e80*/  FADD R144, R145, R144 ;  /* 0x0000009091907221 */ /* 0x000fc40000000000 */
[----:B------:R-:W-:Y:S02]  /*2e90*/  FADD R119, R116, R119 ;  /* 0x0000007774777221 */ /* 0x000fe40000000000 */
[----:B------:R-:W-:Y:S01]  /*2ea0*/  FADD R126, R127, R126 ;  /* 0x0000007e7f7e7221 */ /* 0x000fe20000000000 */
[C---:B------:R-:W-:Y:S08]  /*2eb0*/  HMMA.16816.F32 R60, R92.reuse, R82, R60 ;  /* 0x000000525c3c723c */ /* 0x040ff0000000183c */
[----:B------:R-:W-:Y:S08]  /*2ec0*/  HMMA.16816.F32 R56, R92, R84, R56 ;  /* 0x000000545c38723c */ /* 0x000ff00000001838 */
[C---:B------:R-:W-:Y:S01]  /*2ed0*/  HMMA.16816.F32 R28, R68.reuse, R82, R28 ;  /* 0x00000052441c723c */ /* 0x040fe2000000181c */
[----:B------:R-:W0:Y:S07]  /*2ee0*/  SHFL.BFLY PT, R83, R130, 0x2, 0x1f ;  /* 0x0c401f0082537f89 */ /* 0x000e2e00000e0000 */
[----:B------:R-:W-:Y:S01]  /*2ef0*/  HMMA.16816.F32 R24, R68, R84, R24 ;  /* 0x000000544418723c */ /* 0x000fe20000001818 */
[----:B------:R-:W1:Y:S07]  /*2f00*/  SHFL.BFLY PT, R85, R144, 0x2, 0x1f ;  /* 0x0c401f0090557f89 */ /* 0x000e6e00000e0000 */
[-C--:B------:R-:W-:Y:S08]  /*2f10*/  HMMA.16816.F32 R64, R92, R80.reuse, R64 ;  /* 0x000000505c40723c */ /* 0x080ff00000001840 */
[----:B------:R-:W-:Y:S01]  /*2f20*/  HMMA.16816.F32 R32, R68, R80, R32 ;  /* 0x000000504420723c */ /* 0x000fe20000001820 */
[----:B------:R-:W2:Y:S04]  /*2f30*/  SHFL.BFLY PT, R80, R119, 0x2, 0x1f ;  /* 0x0c401f0077507f89 */ /* 0x000ea800000e0000 */
[----:B------:R-:W3:Y:S01]  /*2f40*/  SHFL.BFLY PT, R81, R126, 0x2, 0x1f ;  /* 0x0c401f007e517f89 */ /* 0x000ee200000e0000 */
[----:B------:R-:W-:-:S02]  /*2f50*/  FMUL R52, R115, R52 ;  /* 0x0000003473347220 */ /* 0x000fc40000400000 */
[----:B------:R-:W-:Y:S02]  /*2f60*/  FMUL R53, R115, R53 ;  /* 0x0000003573357220 */ /* 0x000fe40000400000 */
[C---:B------:R-:W-:Y:S02]  /*2f70*/  FMUL R54, R120.reuse, R54 ;  /* 0x0000003678367220 */ /* 0x040fe40000400000 */
[----:B------:R-:W-:Y:S02]  /*2f80*/  FMUL R55, R120, R55 ;  /* 0x0000003778377220 */ /* 0x000fe40000400000 */
[C---:B------:R-:W-:Y:S02]  /*2f90*/  FMUL R20, R147.reuse, R20 ;  /* 0x0000001493147220 */ /* 0x040fe40000400000 */
[----:B------:R-:W-:Y:S02]  /*2fa0*/  FMUL R21, R147, R21 ;  /* 0x0000001593157220 */ /* 0x000fe40000400000 */
[----:B------:R-:W-:-:S02]  /*2fb0*/  FMUL R22, R146, R22 ;  /* 0x0000001692167220 */ /* 0x000fc40000400000 */
[----:B------:R-:W-:Y:S02]  /*2fc0*/  FMUL R23, R146, R23 ;  /* 0x0000001792177220 */ /* 0x000fe40000400000 */
[----:B0-----:R-:W-:Y:S02]  /*2fd0*/  FADD R130, R130, R83 ;  /* 0x0000005382827221 */ /* 0x001fe40000000000 */
[----:B-1----:R-:W-:Y:S02]  /*2fe0*/  FADD R144, R144, R85 ;  /* 0x0000005590907221 */ /* 0x002fe40000000000 */
[----:B--2---:R-:W-:Y:S02]  /*2ff0*/  FADD R80, R119, R80 ;  /* 0x0000005077507221 */ /* 0x004fe40000000000 */
[----:B---3--:R-:W-:Y:S01]  /*3000*/  FADD R126, R126, R81 ;  /* 0x000000517e7e7221 */ /* 0x008fe20000000000 */
[-C--:B------:R-:W-:Y:S01]  /*3010*/  HMMA.16816.F32 R52, R92, R86.reuse, R52 ;  /* 0x000000565c34723c */ /* 0x080fe20000001834 */
[----:B------:R-:W0:Y:S04]  /*3020*/  SHFL.BFLY PT, R85, R130, 0x1, 0x1f ;  /* 0x0c201f0082557f89 */ /* 0x000e2800000e0000 */
[----:B------:R-:W-:Y:S03]  /*3030*/  SHFL.BFLY PT, R81, R80, 0x1, 0x1f ;  /* 0x0c201f0050517f89 */ /* 0x000fe600000e0000 */
[----:B------:R-:W-:Y:S01]  /*3040*/  HMMA.16816.F32 R20, R68, R86, R20 ;  /* 0x000000564414723c */ /* 0x000fe20000001814 */
[----:B------:R-:W1:Y:S04]  /*3050*/  SHFL.BFLY PT, R87, R144, 0x1, 0x1f ;  /* 0x0c201f0090577f89 */ /* 0x000e6800000e0000 */
[----:B------:R-:W2:Y:S01]  /*3060*/  SHFL.BFLY PT, R83, R126, 0x1, 0x1f ;  /* 0x0c201f007e537f89 */ /* 0x000ea200000e0000 */
[----:B------:R-:W-:Y:S01]  /*3070*/  IADD3 R148, R148, 0x10, RZ ;  /* 0x0000001094947810 */ /* 0x000fe20007ffe0ff */
[----:B------:R-:W-:-:S03]  /*3080*/  FMUL R40, R115, R40 ;  /* 0x0000002873287220 */ /* 0x000fc60000400000 */
[----:B------:R-:W-:Y:S01]  /*3090*/  ISETP.GE.AND P0, PT, R148, c[0x0][0x1d0], PT ;  /* 0x0000740094007a0c */ /* 0x000fe20003f06270 */
[----:B------:R-:W-:Y:S02]  /*30a0*/  FMUL R41, R115, R41 ;  /* 0x0000002973297220 */ /* 0x000fe40000400000 */
[C---:B------:R-:W-:Y:S02]  /*30b0*/  FMUL R42, R120.reuse, R42 ;  /* 0x0000002a782a7220 */ /* 0x040fe40000400000 */
[----:B------:R-:W-:Y:S02]  /*30c0*/  FMUL R43, R120, R43 ;  /* 0x0000002b782b7220 */ /* 0x000fe40000400000 */
[C---:B------:R-:W-:Y:S02]  /*30d0*/  FMUL R8, R147.reuse, R8 ;  /* 0x0000000893087220 */ /* 0x040fe40000400000 */
[----:B------:R-:W-:Y:S02]  /*30e0*/  FMUL R9, R147, R9 ;  /* 0x0000000993097220 */ /* 0x000fe40000400000 */
[----:B------:R-:W-:-:S02]  /*30f0*/  FMUL R10, R146, R10 ;  /* 0x0000000a920a7220 */ /* 0x000fc40000400000 */
[----:B------:R-:W-:Y:S02]  /*3100*/  FMUL R11, R146, R11 ;  /* 0x0000000b920b7220 */ /* 0x000fe40000400000 */
[C---:B------:R-:W-:Y:S02]  /*3110*/  FMUL R48, R115.reuse, R48 ;  /* 0x0000003073307220 */ /* 0x040fe40000400000 */
[C---:B------:R-:W-:Y:S02]  /*3120*/  FMUL R49, R115.reuse, R49 ;  /* 0x0000003173317220 */ /* 0x040fe40000400000 */
[C---:B------:R-:W-:Y:S02]  /*3130*/  FMUL R50, R120.reuse, R50 ;  /* 0x0000003278327220 */ /* 0x040fe40000400000 */
[----:B------:R-:W-:Y:S02]  /*3140*/  FMUL R51, R120, R51 ;  /* 0x0000003378337220 */ /* 0x000fe40000400000 */
[----:B------:R-:W-:-:S02]  /*3150*/  FMUL R44, R115, R44 ;  /* 0x0000002c732c7220 */ /* 0x000fc40000400000 */
[C---:B------:R-:W-:Y:S02]  /*3160*/  FMUL R45, R115.reuse, R45 ;  /* 0x0000002d732d7220 */ /* 0x040fe40000400000 */
[C---:B------:R-:W-:Y:S02]  /*3170*/  FMUL R46, R120.reuse, R46 ;  /* 0x0000002e782e7220 */ /* 0x040fe40000400000 */
[C---:B------:R-:W-:Y:S02]  /*3180*/  FMUL R47, R120.reuse, R47 ;  /* 0x0000002f782f7220 */ /* 0x040fe40000400000 */
        /* <DEDUP_REMOVED lines=15> */
[----:B------:R-:W-:Y:S01]  /*3280*/  FMUL R7, R146, R7 ;  /* 0x0000000792077220 */ /* 0x000fe20000400000 */
[----:B------:R-:W-:Y:S01]  /*3290*/  HMMA.16816.F32 R40, R92, R72, R40 ;  /* 0x000000485c28723c */ /* 0x000fe20000001828 */
[----:B0-----:R-:W-:Y:S02]  /*32a0*/  FADD R85, R130, R85 ;  /* 0x0000005582557221 */ /* 0x001fe40000000000 */
[----:B-1----:R-:W-:Y:S02]  /*32b0*/  FADD R87, R144, R87 ;  /* 0x0000005790577221 */ /* 0x002fe40000000000 */
[----:B------:R-:W-:-:S03]  /*32c0*/  FADD R81, R80, R81 ;  /* 0x0000005150517221 */ /* 0x000fc60000000000 */
[----:B------:R-:W-:Y:S01]  /*32d0*/  HMMA.16816.F32 R8, R68, R72, R8 ;  /* 0x000000484408723c */ /* 0x000fe20000001808 */
[----:B--2---:R-:W-:Y:S01]  /*32e0*/  FADD R83, R126, R83 ;  /* 0x000000537e537221 */ /* 0x004fe20000000000 */
[----:B------:R-:W-:Y:S01]  /*32f0*/  MOV R145, R118 ;  /* 0x0000007600917202 */ /* 0x000fe20000000f00 */
[----:B------:R-:W-:-:S04]  /*3300*/  FFMA R132, R147, R132, R85 ;  /* 0x0000008493847223 */ /* 0x000fc80000000055 */
[----:B------:R-:W-:Y:S01]  /*3310*/  MOV R72, 0x10 ;  /* 0x0000001000487802 */ /* 0x000fe20000000f00 */
[----:B------:R-:W-:Y:S01]  /*3320*/  HMMA.16816.F32 R48, R92, R88, R48 ;  /* 0x000000585c30723c */ /* 0x000fe20000001830 */
[----:B------:R-:W-:Y:S01]  /*3330*/  FFMA R111, R146, R111, R87 ;  /* 0x0000006f926f7223 */ /* 0x000fe20000000057 */
[----:B------:R-:W-:Y:S01]  /*3340*/  MOV R147, R112 ;  /* 0x0000007000937202 */ /* 0x000fe20000000f00 */
[----:B------:R-:W-:Y:S01]  /*3350*/  FFMA R134, R115, R134, R81 ;  /* 0x0000008673867223 */ /* 0x000fe20000000051 */
[----:B------:R-:W-:Y:S01]  /*3360*/  MOV R146, R113 ;  /* 0x0000007100927202 */ /* 0x000fe20000000f00 */
[----:B------:R-:W-:-:S03]  /*3370*/  IMAD R137, R72, c[0x0][0x1b4], R137 ;  /* 0x00006d0048897a24 */ /* 0x000fc600078e0289 */
[----:B------:R-:W-:Y:S01]  /*3380*/  HMMA.16816.F32 R44, R92, R90, R44 ;  /* 0x0000005a5c2c723c */ /* 0x000fe2000000182c */
[----:B------:R-:W-:Y:S01]  /*3390*/  IMAD R141, R72, c[0x0][0x1a4], R141 ;  /* 0x00006900488d7a24 */ /* 0x000fe200078e028d */
[----:B------:R-:W-:Y:S01]  /*33a0*/  MOV R144, R121 ;  /* 0x0000007900907202 */ /* 0x000fe20000000f00 */
[----:B------:R-:W-:-:S05]  /*33b0*/  FFMA R133, R120, R133, R83 ;  /* 0x0000008578857223 */ /* 0x000fca0000000053 */
[----:B------:R-:W-:Y:S08]  /*33c0*/  HMMA.16816.F32 R36, R92, R74, R36 ;  /* 0x0000004a5c24723c */ /* 0x000ff00000001824 */
[C---:B------:R-:W-:Y:S08]  /*33d0*/  HMMA.16816.F32 R16, R68.reuse, R88, R16 ;  /* 0x000000584410723c */ /* 0x040ff00000001810 */
[C---:B------:R-:W-:Y:S08]  /*33e0*/  HMMA.16816.F32 R12, R68.reuse, R90, R12 ;  /* 0x0000005a440c723c */ /* 0x040ff0000000180c */
[----:B------:R-:W-:Y:S01]  /*33f0*/  HMMA.16816.F32 R4, R68, R74, R4 ;  /* 0x0000004a4404723c */ /* 0x000fe20000001804 */
[----:B------:R-:W-:Y:S01]  /*3400*/  @P0 CALL.REL.NOINC `(.L_x_1) ;  /* 0x0000001000000944 */ /* 0x000fe20003c00000 */
[----:B------:R-:W-:Y:S06]  /*3410*/  BRA `(.L_x_2) ;  /* 0xffffed3000007947 */ /* 0x000fec000383ffff */
.L_x_1:
[----:B------:R-:W-:-:S05]  /*3420*/  NOP ;  /* 0x0000000000007918 */ /* 0x000fca0000000000 */
[----:B------:R-:W-:Y:S02]  /*3430*/  MOV R68, R121 ;  /* 0x0000007900447202 */ /* 0x000fe40000000f00 */
[----:B------:R-:W-:-:S02]  /*3440*/  MOV R69, R118 ;  /* 0x0000007600457202 */ /* 0x000fc40000000f00 */
[----:B------:R-:W-:-:S07]  /*3450*/  MOV R70, R113 ;  /* 0x0000007100467202 */ /* 0x000fce0000000f00 */
.L_x_0:
[----:B------:R-:W-:Y:S01]  /*3460*/  MOV R79, R25 ;  /* 0x00000019004f7202 */ /* 0x000fe20000000f00 */
[C---:B------:R-:W-:Y:S01]  /*3470*/  FMUL R25, R134.reuse, 8388608 ;  /* 0x4b00000086197820 */ /* 0x040fe20000400000 */
[----:B------:R-:W-:Y:S01]  /*3480*/  FSETP.GEU.AND P1, PT, R134, 1.175494350822287508e-38, PT ;  /* 0x008000008600780b */ /* 0x000fe20003f2e000 */
[----:B------:R-:W-:Y:S01]  /*3490*/  BAR.SYNC.DEFER_BLOCKING 0x0 ;  /* 0x0000000000007b1d */ /* 0x000fe20000010000 */
[----:B------:R-:W-:Y:S02]  /*34a0*/  MOV R108, R61 ;  /* 0x0000003d006c7202 */ /* 0x000fe40000000f00 */
[----:B------:R-:W-:Y:S02]  /*34b0*/  MOV R121, R59 ;  /* 0x0000003b00797202 */ /* 0x000fe40000000f00 */
[----:B------:R-:W-:Y:S02]  /*34c0*/  MOV R61, R12 ;  /* 0x0000000c003d7202 */ /* 0x000fe40000000f00 */
[----:B------:R-:W-:-:S02]  /*34d0*/  MOV R59, R22 ;  /* 0x00000016003b7202 */ /* 0x000fc40000000f00 */
[----:B------:R-:W-:Y:S02]  /*34e0*/  SHF.L.U32 R12, R3, 0x9, RZ ;  /* 0x00000009030c7819 */ /* 0x000fe400000006ff */
[----:B------:R-:W-:Y:S02]  /*34f0*/  FSEL R25, R25, R134, !P1 ;  /* 0x0000008619197208 */ /* 0x000fe40004800000 */
[----:B------:R-:W-:Y:S02]  /*3500*/  SHF.L.U32 R22, R3, 0x3, RZ ;  /* 0x0000000303167819 */ /* 0x000fe400000006ff */
[----:B------:R-:W-:Y:S02]  /*3510*/  MOV R117, R55 ;  /* 0x0000003700757202 */ /* 0x000fe40000000f00 */
[----:B------:R-:W-:Y:S02]  /*3520*/  MOV R96, R49 ;  /* 0x0000003100607202 */ /* 0x000fe40000000f00 */
[----:B------:R-:W-:-:S02]  /*3530*/  MOV R113, R51 ;  /* 0x0000003300717202 */ /* 0x000fc40000000f00 */
[----:B------:R-:W-:Y:S02]  /*3540*/  MOV R84, R41 ;  /* 0x0000002900547202 */ /* 0x000fe40000000f00 */
[----:B------:R-:W-:Y:S02]  /*3550*/  MOV R55, R19 ;  /* 0x0000001300377202 */ /* 0x000fe40000000f00 */
[----:B------:R-:W-:Y:S02]  /*3560*/  MOV R51, R8 ;  /* 0x0000000800337202 */ /* 0x000fe40000000f00 */
[----:B------:R-:W-:Y:S02]  /*3570*/  MOV R49, R9 ;  /* 0x0000000900317202 */ /* 0x000fe40000000f00 */
[----:B------:R-:W-:Y:S02]  /*3580*/  LOP3.LUT R9, R12, 0x3000, RZ, 0xc0, !PT ;  /* 0x000030000c097812 */ /* 0x000fe400078ec0ff */
[----:B------:R-:W-:-:S02]  /*3590*/  MOV R19, R11 ;  /* 0x0000000b00137202 */ /* 0x000fc40000000f00 */
[----:B------:R-:W-:Y:S02]  /*35a0*/  IADD3 R8, R25, -0x3f3504f3, RZ ;  /* 0xc0cafb0d19087810 */ /* 0x000fe40007ffe0ff */
[----:B------:R-:W-:Y:S01]  /*35b0*/  MOV R41, R5 ;  /* 0x0000000500297202 */ /* 0x000fe20000000f00 */
[C---:B------:R-:W-:Y:S01]  /*35c0*/  IMAD R5, R0.reuse, c[0x0][0x1c0], RZ ;  /* 0x0000700000057a24 */ /* 0x040fe200078e02ff */
[----:B------:R-:W-:Y:S01]  /*35d0*/  MOV R73, R27 ;  /* 0x0000001b00497202 */ /* 0x000fe20000000f00 */
[----:B------:R-:W-:Y:S01]  /*35e0*/  FMUL R27, R133, 8388608 ;  /* 0x4b000000851b7820 */ /* 0x000fe20000400000 */
[----:B------:R-:W-:Y:S01]  /*35f0*/  SHF.L.U32 R12, R3, 0x2, RZ ;  /* 0x00000002030c7819 */ /* 0x000fe200000006ff */
[----:B------:R-:W-:Y:S01]  /*3600*/  IMAD R0, R0, c[0x0][0x1cc], RZ ;  /* 0x0000730000007a24 */ /* 0x000fe200078e02ff */
[----:B------:R-:W-:Y:S02]  /*3610*/  LOP3.LUT R11, R22, 0x700, RZ, 0xc0, !PT ;  /* 0x00000700160b7812 */ /* 0x000fe400078ec0ff */
[----:B------:R-:W-:-:S02]  /*3620*/  MOV R91, R35 ;  /* 0x00000023005b7202 */ /* 0x000fc40000000f00 */
[----:B------:R-:W-:Y:S02]  /*3630*/  MOV R95, R33 ;  /* 0x00000021005f7202 */ /* 0x000fe40000000f00 */
[----:B------:R-:W-:Y:S02]  /*3640*/  MOV R35, R14 ;  /* 0x0000000e00237202 */ /* 0x000fe40000000f00 */
[----:B------:R-:W-:Y:S02]  /*3650*/  FSETP.GEU.AND P2, PT, R133, 1.175494350822287508e-38, PT ;  /* 0x008000008500780b */ /* 0x000fe40003f4e000 */
[----:B------:R-:W-:Y:S01]  /*3660*/  MOV R97, R32 ;  /* 0x0000002000617202 */ /* 0x000fe20000000f00 */
[----:B------:R-:W-:Y:S01]  /*3670*/  FMUL R32, R111, 8388608 ;  /* 0x4b0000006f207820 */ /* 0x000fe20000400000 */
[----:B------:R-:W-:Y:S02]  /*3680*/  MOV R33, R15 ;  /* 0x0000000f00217202 */ /* 0x000fe40000000f00 */
[----:B------:R-:W-:-:S02]  /*3690*/  LOP3.LUT R14, R8, 0xff800000, RZ, 0xc0, !PT ;  /* 0xff800000080e7812 */ /* 0x000fc400078ec0ff */
[----:B------:R-:W-:Y:S02]  /*36a0*/  FSETP.GT.AND P0, PT, |R111|, 8.50705917302346158658e+37, PT ;  /* 0x7e8000006f00780b */ /* 0x000fe40003f04200 */
[----:B------:R-:W-:Y:S02]  /*36b0*/  MOV R71, R20 ;  /* 0x0000001400477202 */ /* 0x000fe40000000f00 */
[----:B------:R-:W-:Y:S01]  /*36c0*/  LOP3.LUT R15, R11, 0x70, R12, 0xf8, !PT ;  /* 0x000000700b0f7812 */ /* 0x000fe200078ef80c */
[----:B------:R-:W-:Y:S01]  /*36d0*/  IMAD.HI R12, R5, 0x2, RZ ;  /* 0x00000002050c7827 */ /* 0x000fe200078e02ff */
[----:B------:R-:W-:Y:S02]  /*36e0*/  MOV R81, R24 ;  /* 0x0000001800517202 */ /* 0x000fe40000000f00 */
[----:B------:R-:W-:Y:S02]  /*36f0*/  FSETP.GEU.AND P4, PT, R111, 1.175494350822287508e-38, PT ;  /* 0x008000006f00780b */ /* 0x000fe40003f8e000 */
[----:B------:R-:W-:-:S02]  /*3700*/  SHF.L.U32 R20, R5, 0x1, RZ ;  /* 0x0000000105147819 */ /* 0x000fc400000006ff */
[----:B------:R-:W-:Y:S01]  /*3710*/  LOP3.LUT R24, R9, 0x60, R110, 0xf8, !PT ;  /* 0x0000006009187812 */ /* 0x000fe200078ef86e */
[----:B------:R-:W-:Y:S01]  /*3720*/  @P0 FMUL R19, R19, 0.25 ;  /* 0x3e80000013130820 */ /* 0x000fe20000400000 */
[----:B------:R-:W-:Y:S01]  /*3730*/  FSEL R27, R27, R133, !P2 ;  /* 0x000000851b1b7208 */ /* 0x000fe20005000000 */
[----:B------:R-:W0:Y:S01]  /*3740*/  I2F R9, R14 ;  /* 0x0000000e00097306 */ /* 0x000e220000201400 */
[----:B------:R-:W-:Y:S01]  /*3750*/  FSEL R5, RZ, -23, P2 ;  /* 0xc1b80000ff057808 */ /* 0x000fe20001000000 */
[----:B------:R-:W-:Y:S01]  /*3760*/  @P0 FMUL R33, R33, 0.25 ;  /* 0x3e80000021210820 */ /* 0x000fe20000400000 */
[----:B------:R-:W-:Y:S01]  /*3770*/  FSETP.GEU.AND P2, PT, |R111|, 1.175494350822287508e-38, PT ;  /* 0x008000006f00780b */ /* 0x000fe20003f4e200 */
[----:B------:R-:W-:Y:S01]  /*3780*/  @P0 FMUL R35, R35, 0.25 ;  /* 0x3e80000023230820 */ /* 0x000fe20000400000 */
[----:B------:R-:W-:Y:S01]  /*3790*/  FSEL R32, R32, R111, !P4 ;  /* 0x0000006f20207208 */ /* 0x000fe20006000000 */
[----:B------:R-:W-:Y:S01]  /*37a0*/  @P0 FMUL R111, R111, 0.25 ;  /* 0x3e8000006f6f0820 */ /* 0x000fe20000400000 */
[----:B------:R-:W-:Y:S01]  /*37b0*/  MOV R72, R37 ;  /* 0x0000002500487202 */ /* 0x000fe20000000f00 */
[----:B------:R-:W-:Y:S01]  /*37c0*/  @P0 FMUL R55, R55, 0.25 ;  /* 0x3e80000037370820 */ /* 0x000fe20000400000 */
[----:B------:R-:W-:Y:S01]  /*37d0*/  MOV R37, R4 ;  /* 0x0000000400257202 */ /* 0x000fe20000000f00 */
[----:B------:R-:W-:Y:S01]  /*37e0*/  @P0 FMUL R18, R18, 0.25 ;  /* 0x3e80000012120820 */ /* 0x000fe20000400000 */
[----:B------:R-:W-:Y:S01]  /*37f0*/  IADD3 R4, R32, -0x3f3504f3, RZ ;  /* 0xc0cafb0d20047810 */ /* 0x000fe20007ffe0ff */
[----:B------:R-:W-:Y:S01]  /*3800*/  @P0 FMUL R59, R59, 0.25 ;  /* 0x3e8000003b3b0820 */ /* 0x000fe20000400000 */
[----:B------:R-:W-:Y:S01]  /*3810*/  MOV R125, R63 ;  /* 0x0000003f007d7202 */ /* 0x000fe20000000f00 */
[----:B------:R-:W-:Y:S01]  /*3820*/  @P0 FMUL R73, R73, 0.25 ;  /* 0x3e80000049490820 */ /* 0x000fe20000400000 */
[----:B------:R-:W-:Y:S01]  /*3830*/  MOV R104, R57 ;  /* 0x0000003900687202 */ /* 0x000fe20000000f00 */
[----:B------:R-:W-:Y:S01]  /*3840*/  @!P2 FMUL R111, R111, 16777216 ;  /* 0x4b8000006f6fa820 */ /* 0x000fe20000400000 */
[----:B------:R-:W-:Y:S01]  /*3850*/  MOV R87, R29 ;  /* 0x0000001d00577202 */ /* 0x000fe20000000f00 */
[----:B------:R-:W-:Y:S01]  /*3860*/  @P0 FMUL R91, R91, 0.25 ;  /* 0x3e8000005b5b0820 */ /* 0x000fe20000400000 */
[----:B------:R-:W-:Y:S01]  /*3870*/  MOV R83, R31 ;  /* 0x0000001f00537202 */ /* 0x000fe20000000f00 */
[----:B------:R-:W-:Y:S01]  /*3880*/  @!P2 FMUL R19, R19, 16777216 ;  /* 0x4b8000001313a820 */ /* 0x000fe20000400000 */
        /* <DEDUP_REMOVED lines=18> */
[----:B------:R-:W-:Y:S01]  /*39b0*/  LOP3.LUT R47, R4, 0xff800000, RZ, 0xc0, !PT ;  /* 0xff800000042f7812 */ /* 0x000fe200078ec0ff */
[----:B------:R-:W-:Y:S01]  /*39c0*/  @P0 FMUL R29, R29, 0.25 ;  /* 0x3e8000001d1d0820 */ /* 0x000fe20000400000 */
[----:B------:R-:W-:Y:S01]  /*39d0*/  FSEL R4, RZ, -23, P1 ;  /* 0xc1b80000ff047808 */ /* 0x000fe20000800000 */
[----:B------:R-:W-:Y:S01]  /*39e0*/  @P0 FMUL R17, R17, 0.25 ;  /* 0x3e80000011110820 */ /* 0x000fe20000400000 */
[----:B------:R-:W-:Y:S01]  /*39f0*/  MOV R80, R36 ;  /* 0x0000002400507202 */ /* 0x000fe20000000f00 */
[----:B------:R-:W-:Y:S01]  /*3a00*/  @!P2 FMUL R29, R29, 16777216 ;  /* 0x4b8000001d1da820 */ /* 0x000fe20000400000 */
[C---:B------:R-:W-:Y:S01]  /*3a10*/  FSETP.GT.AND P1, PT, |R132|.reuse, 8.50705917302346158658e+37, PT ;  /* 0x7e8000008400780b */ /* 0x040fe20003f24200 */
[----:B0-----:R-:W-:Y:S01]  /*3a20*/  FFMA.FTZ R36, R9, 1.1920928955078125e-07, R4 ;  /* 0x3400000009247823 */ /* 0x001fe20000010004 */
[----:B------:R-:W-:Y:S01]  /*3a30*/  MOV R89, R28 ;  /* 0x0000001c00597202 */ /* 0x000fe20000000f00 */
[----:B------:R-:W0:Y:S01]  /*3a40*/  MUFU.RCP R4, R111 ;  /* 0x0000006f00047308 */ /* 0x000e220000001000 */
[----:B------:R-:W-:Y:S01]  /*3a50*/  @!P2 FMUL R17, R17, 16777216 ;  /* 0x4b8000001111a820 */ /* 0x000fe20000400000 */
[----:B------:R-:W-:Y:S01]  /*3a60*/  FSETP.GEU.AND P3, PT, R132, 1.175494350822287508e-38, PT ;  /* 0x008000008400780b */ /* 0x000fe20003f6e000 */
[----:B------:R-:W-:Y:S01]  /*3a70*/  @!P2 FMUL R31, R31, 16777216 ;  /* 0x4b8000001f1fa820 */ /* 0x000fe20000400000 */
[----:B------:R-:W-:Y:S01]  /*3a80*/  FSETP.GT.AND P0, PT, |R133|, 8.50705917302346158658e+37, PT ;  /* 0x7e8000008500780b */ /* 0x000fe20003f04200 */
[----:B------:R-:W-:Y:S01]  /*3a90*/  @!P2 FMUL R18, R18, 16777216 ;  /* 0x4b8000001212a820 */ /* 0x000fe20000400000 */
[----:B------:R-:W-:Y:S01]  /*3aa0*/  MOV R129, R67 ;  /* 0x0000004300817202 */ /* 0x000fe20000000f00 */
[----:B------:R-:W-:Y:S01]  /*3ab0*/  @!P2 FMUL R57, R57, 16777216 ;  /* 0x4b8000003939a820 */ /* 0x000fe20000400000 */
[----:B------:R-:W-:Y:S01]  /*3ac0*/  MOV R100, R53 ;  /* 0x0000003500647202 */ /* 0x000fe20000000f00 */
[----:B------:R-:W-:Y:S01]  /*3ad0*/  @!P2 FMUL R59, R59, 16777216 ;  /* 0x4b8000003b3ba820 */ /* 0x000fe20000400000 */
[----:B------:R-:W-:Y:S01]  /*3ae0*/  MOV R67, R21 ;  /* 0x0000001500437202 */ /* 0x000fe20000000f00 */
[----:B------:R-:W-:Y:S01]  /*3af0*/  @!P2 FMUL R73, R73, 16777216 ;  /* 0x4b8000004949a820 */ /* 0x000fe20000400000 */
[----:B------:R-:W-:Y:S01]  /*3b00*/  MOV R53, R13 ;  /* 0x0000000d00357202 */ /* 0x000fe20000000f00 */
[----:B------:R-:W-:Y:S01]  /*3b10*/  @!P2 FMUL R75, R75, 16777216 ;  /* 0x4b8000004b4ba820 */ /* 0x000fe20000400000 */
[----:B------:R-:W-:Y:S01]  /*3b20*/  IADD3 R8, R27, -0x3f3504f3, RZ ;  /* 0xc0cafb0d1b087810 */ /* 0x000fe20007ffe0ff */
[----:B------:R-:W-:Y:S01]  /*3b30*/  @!P2 FMUL R83, R83, 16777216 ;  /* 0x4b8000005353a820 */ /* 0x000fe20000400000 */
[----:B------:R-:W-:Y:S01]  /*3b40*/  MOV R131, R66 ;  /* 0x0000004200837202 */ /* 0x000fe20000000f00 */
[----:B------:R-:W-:Y:S01]  /*3b50*/  @!P2 FMUL R85, R85, 16777216 ;  /* 0x4b8000005555a820 */ /* 0x000fe20000400000 */
[----:B------:R-:W-:Y:S01]  /*3b60*/  MOV R127, R62 ;  /* 0x0000003e007f7202 */ /* 0x000fe20000000f00 */
[----:B------:R-:W-:Y:S01]  /*3b70*/  @!P2 FMUL R91, R91, 16777216 ;  /* 0x4b8000005b5ba820 */ /* 0x000fe20000400000 */
[----:B------:R-:W-:Y:S01]  /*3b80*/  MOV R123, R58 ;  /* 0x0000003a007b7202 */ /* 0x000fe20000000f00 */
[----:B------:R-:W-:Y:S01]  /*3b90*/  @!P2 FMUL R93, R93, 16777216 ;  /* 0x4b8000005d5da820 */ /* 0x000fe20000400000 */
[C---:B------:R-:W-:Y:S01]  /*3ba0*/  FSETP.GEU.AND P2, PT, |R132|.reuse, 1.175494350822287508e-38, PT ;  /* 0x008000008400780b */ /* 0x040fe20003f4e200 */
[----:B------:R-:W-:Y:S01]  /*3bb0*/  FMUL R28, R132, 8388608 ;  /* 0x4b000000841c7820 */ /* 0x000fe20000400000 */
[----:B------:R-:W-:Y:S01]  /*3bc0*/  MOV R119, R54 ;  /* 0x0000003600777202 */ /* 0x000fe20000000f00 */
[----:B------:R-:W-:Y:S01]  /*3bd0*/  @P1 FMUL R41, R41, 0.25 ;  /* 0x3e80000029291820 */ /* 0x000fe20000400000 */
[----:B------:R-:W-:Y:S01]  /*3be0*/  MOV R115, R50 ;  /* 0x0000003200737202 */ /* 0x000fe20000000f00 */
[----:B------:R-:W-:Y:S01]  /*3bf0*/  @P1 FMUL R37, R37, 0.25 ;  /* 0x3e80000025251820 */ /* 0x000fe20000400000 */
[----:B------:R-:W-:Y:S01]  /*3c00*/  FSEL R28, R28, R132, !P3 ;  /* 0x000000841c1c7208 */ /* 0x000fe20005800000 */
        /* <DEDUP_REMOVED lines=19> */
[----:B------:R-:W-:Y:S01]  /*3d40*/  IADD3 R10, R28, -0x3f3504f3, RZ ;  /* 0xc0cafb0d1c0a7810 */ /* 0x000fe20007ffe0ff */
[----:B------:R-:W-:Y:S01]  /*3d50*/  @P1 FMUL R81, R81, 0.25 ;  /* 0x3e80000051511820 */ /* 0x000fe20000400000 */
[----:B------:R-:W-:Y:S01]  /*3d60*/  I2F R8, R44 ;  /* 0x0000002c00087306 */ /* 0x000fe20000201400 */
[----:B------:R-:W-:Y:S01]  /*3d70*/  @P1 FMUL R87, R87, 0.25 ;  /* 0x3e80000057571820 */ /* 0x000fe20000400000 */
[----:B------:R-:W-:Y:S01]  /*3d80*/  LOP3.LUT R43, R10, 0xff800000, RZ, 0xc0, !PT ;  /* 0xff8000000a2b7812 */ /* 0x000fe200078ec0ff */
[----:B------:R-:W-:Y:S01]  /*3d90*/  @P1 FMUL R89, R89, 0.25 ;  /* 0x3e80000059591820 */ /* 0x000fe20000400000 */
[----:B------:R-:W-:Y:S01]  /*3da0*/  SHF.L.U32 R10, R3, 0xb, RZ ;  /* 0x0000000b030a7819 */ /* 0x000fe200000006ff */
[----:B------:R-:W-:Y:S01]  /*3db0*/  @!P2 FMUL R132, R132, 16777216 ;  /* 0x4b8000008484a820 */ /* 0x000fe20000400000 */
[----:B------:R-:W-:Y:S01]  /*3dc0*/  MOV R98, R48 ;  /* 0x0000003000627202 */ /* 0x000fe20000000f00 */
[----:B------:R-:W-:Y:S01]  /*3dd0*/  @P1 FMUL R95, R95, 0.25 ;  /* 0x3e8000005f5f1820 */ /* 0x000fe20000400000 */
[----:B------:R-:W-:Y:S01]  /*3de0*/  MOV R102, R52 ;  /* 0x0000003400667202 */ /* 0x000fe20000000f00 */
[----:B------:R-:W-:Y:S01]  /*3df0*/  @P1 FMUL R97, R97, 0.25 ;  /* 0x3e80000061611820 */ /* 0x000fe20000400000 */
[----:B------:R-:W-:Y:S01]  /*3e00*/  FSETP.GT.AND P1, PT, |R134|, 8.50705917302346158658e+37, PT ;  /* 0x7e8000008600780b */ /* 0x000fe20003f24200 */
[----:B0-----:R-:W-:Y:S01]  /*3e10*/  FMUL R30, R4, R19 ;  /* 0x00000013041e7220 */ /* 0x001fe20000400000 */
[----:B------:R-:W-:Y:S01]  /*3e20*/  LOP3.LUT R23, R10, 0x3000, RZ, 0xc0, !PT ;  /* 0x000030000a177812 */ /* 0x000fe200078ec0ff */
[----:B------:R-:W-:Y:S01]  /*3e30*/  FMUL R34, R4, R35 ;  /* 0x0000002304227220 */ /* 0x000fe20000400000 */
[----:B------:R-:W-:Y:S01]  /*3e40*/  LOP3.LUT R24, R24, R15, RZ, 0x3c, !PT ;  /* 0x0000000f18187212 */ /* 0x000fe200078e3cff */
[C---:B------:R-:W-:Y:S01]  /*3e50*/  FMUL R35, R4.reuse, R55 ;  /* 0x0000003704237220 */ /* 0x040fe20000400000 */
[----:B------:R0:W-:Y:S01]  /*3e60*/  I2F R11, R43 ;  /* 0x0000002b000b7306 */ /* 0x0001e20000201400 */
[C---:B------:R-:W-:Y:S01]  /*3e70*/  FMUL R19, R4.reuse, R57 ;  /* 0x0000003904137220 */ /* 0x040fe20000400000 */
[----:B------:R-:W-:Y:S01]  /*3e80*/  MOV R92, R45 ;  /* 0x0000002d005c7202 */ /* 0x000fe20000000f00 */
[C---:B------:R-:W-:Y:S01]  /*3e90*/  FMUL R54, R4.reuse, R59 ;  /* 0x0000003b04367220 */ /* 0x040fe20000400000 */
[----:B------:R-:W-:Y:S01]  /*3ea0*/  FSEL R6, RZ, -23, P3 ;  /* 0xc1b80000ff067808 */ /* 0x000fe20001800000 */
[C---:B------:R-:W-:Y:S01]  /*3eb0*/  FMUL R26, R4.reuse, R17 ;  /* 0x00000011041a7220 */ /* 0x040fe20000400000 */
[----:B------:R-:W-:Y:S01]  /*3ec0*/  FSEL R7, RZ, -23, P4 ;  /* 0xc1b80000ff077808 */ /* 0x000fe20002000000 */
[C---:B------:R-:W-:Y:S01]  /*3ed0*/  FMUL R29, R4.reuse, R29 ;  /* 0x0000001d041d7220 */ /* 0x040fe20000400000 */
[----:B------:R1:W-:Y:S01]  /*3ee0*/  I2F R10, R47 ;  /* 0x0000002f000a7306 */ /* 0x0003e20000201400 */
[----:B------:R-:W-:Y:S01]  /*3ef0*/  FMUL R31, R4, R31 ;  /* 0x0000001f041f7220 */ /* 0x000fe20000400000 */
[----:B------:R-:W-:Y:S01]  /*3f00*/  LEA R23, R76, R23, 0x4 ;  /* 0x000000174c177211 */ /* 0x000fe200078e20ff */
[----:B------:R-:W-:Y:S01]  /*3f10*/  FMUL R33, R4, R33 ;  /* 0x0000002104217220 */ /* 0x000fe20000400000 */
[----:B0-----:R-:W-:Y:S01]  /*3f20*/  IADD3 R43, R28, -R43, RZ ;  /* 0x8000002b1c2b7210 */ /* 0x001fe20007ffe0ff */
[C---:B------:R-:W-:Y:S01]  /*3f30*/  FMUL R40, R4.reuse, R18 ;  /* 0x0000001204287220 */ /* 0x040fe20000400000 */
[----:B------:R-:W-:Y:S01]  /*3f40*/  IADD3 R44, R27, -R44, RZ ;  /* 0x8000002c1b2c7210 */ /* 0x000fe20007ffe0ff */
[C---:B------:R-:W-:Y:S01]  /*3f50*/  FMUL R55, R4.reuse, R73 ;  /* 0x0000004904377220 */ /* 0x040fe20000400000 */
[----:B------:R-:W-:Y:S01]  /*3f60*/  F2FP.PACK_AB R19, R19, R54 ;  /* 0x000000361313723e */ /* 0x000fe200000000ff */
[----:B------:R-:W-:Y:S01]  /*3f70*/  FMUL R56, R4, R75 ;  /* 0x0000004b04387220 */ /* 0x000fe20000400000 */
[----:B-1----:R-:W-:Y:S01]  /*3f80*/  IADD3 R47, R32, -R47, RZ ;  /* 0x8000002f202f7210 */ /* 0x002fe20007ffe0ff */
[----:B------:R-:W-:Y:S01]  /*3f90*/  FMUL R57, R4, R83 ;  /* 0x0000005304397220 */ /* 0x000fe20000400000 */
[----:B------:R-:W-:Y:S01]  /*3fa0*/  ISETP.GE.U32.AND P3, PT, R32, 0x7f800000, PT ;  /* 0x7f8000002000780c */ /* 0x000fe20003f66070 */
[C---:B------:R-:W-:Y:S01]  /*3fb0*/  FMUL R58, R4.reuse, R85 ;  /* 0x00000055043a7220 */ /* 0x040fe20000400000 */
[----:B------:R-:W-:Y:S01]  /*3fc0*/  MOV R169, c[0x0][0x1c8] ;  /* 0x0000720000a97a02 */ /* 0x000fe20000000f00 */
[C---:B------:R-:W-:Y:S01]  /*3fd0*/  FMUL R59, R4.reuse, R91 ;  /* 0x0000005b043b7220 */ /* 0x040fe20000400000 */
[----:B------:R-:W-:Y:S01]  /*3fe0*/  FSETP.NEU.AND P4, PT, R25, RZ, PT ;  /* 0x000000ff1900720b */ /* 0x000fe20003f8d000 */
[----:B------:R-:W-:Y:S01]  /*3ff0*/  FMUL R62, R4, R93 ;  /* 0x0000005d043e7220 */ /* 0x000fe20000400000 */
[----:B------:R-:W-:Y:S01]  /*4000*/  LEA R143, R169, -R169, 0x6 ;  /* 0x800000a9a98f7211 */ /* 0x000fe200078e30ff */
[----:B------:R-:W-:Y:S01]  /*4010*/  @!P2 FMUL R41, R41, 16777216 ;  /* 0x4b8000002929a820 */ /* 0x000fe20000400000 */
[----:B------:R-:W0:Y:S01]  /*4020*/  MUFU.RCP R4, R132 ;  /* 0x0000008400047308 */ /* 0x000e220000001000 */
[----:B------:R-:W-:Y:S01]  /*4030*/  @!P2 FMUL R37, R37, 16777216 ;  /* 0x4b8000002525a820 */ /* 0x000fe20000400000 */
[----:B------:R-:W-:Y:S01]  /*4040*/  LOP3.LUT R22, R22, 0x38, RZ, 0xc0, !PT ;  /* 0x0000003816167812 */ /* 0x000fe200078ec0ff */
[----:B------:R-:W-:Y:S01]  /*4050*/  @!P2 FMUL R49, R49, 16777216 ;  /* 0x4b8000003131a820 */ /* 0x000fe20000400000 */
[----:B------:R-:W-:Y:S01]  /*4060*/  LOP3.LUT R77, R77, 0x1f8, RZ, 0xc0, !PT ;  /* 0x000001f84d4d7812 */ /* 0x000fe200078ec0ff */
[----:B------:R-:W-:-:S02]  /*4070*/  @!P2 FMUL R51, R51, 16777216 ;  /* 0x4b8000003333a820 */ /* 0x000fc40000400000 */
[----:B------:R-:W-:Y:S02]  /*4080*/  @!P2 FMUL R53, R53, 16777216 ;  /* 0x4b8000003535a820 */ /* 0x000fe40000400000 */
[----:B------:R-:W-:Y:S02]  /*4090*/  @!P2 FMUL R61, R61, 16777216 ;  /* 0x4b8000003d3da820 */ /* 0x000fe40000400000 */
[----:B------:R-:W-:Y:S02]  /*40a0*/  @!P2 FMUL R63, R63, 16777216 ;  /* 0x4b8000003f3fa820 */ /* 0x000fe40000400000 */
[----:B------:R-:W-:Y:S02]  /*40b0*/  @!P2 FMUL R16, R16, 16777216 ;  /* 0x4b8000001010a820 */ /* 0x000fe40000400000 */
[----:B------:R-:W-:Y:S02]  /*40c0*/  @!P2 FMUL R67, R67, 16777216 ;  /* 0x4b8000004343a820 */ /* 0x000fe40000400000 */
[----:B------:R-:W-:-:S02]  /*40d0*/  @!P2 FMUL R71, R71, 16777216 ;  /* 0x4b8000004747a820 */ /* 0x000fc40000400000 */
[----:B------:R-:W-:Y:S02]  /*40e0*/  @!P2 FMUL R79, R79, 16777216 ;  /* 0x4b8000004f4fa820 */ /* 0x000fe40000400000 */
[----:B------:R-:W-:Y:S02]  /*40f0*/  @!P2 FMUL R81, R81, 16777216 ;  /* 0x4b8000005151a820 */ /* 0x000fe40000400000 */
[----:B------:R-:W-:Y:S02]  /*4100*/  @!P2 FMUL R87, R87, 16777216 ;  /* 0x4b8000005757a820 */ /* 0x000fe40000400000 */
[----:B------:R-:W-:Y:S02]  /*4110*/  @!P2 FMUL R89, R89, 16777216 ;  /* 0x4b8000005959a820 */ /* 0x000fe40000400000 */
[----:B------:R-:W-:Y:S02]  /*4120*/  @!P2 FMUL R95, R95, 16777216 ;  /* 0x4b8000005f5fa820 */ /* 0x000fe40000400000 */
[----:B------:R-:W-:Y:S01]  /*4130*/  @!P2 FMUL R97, R97, 16777216 ;  /* 0x4b8000006161a820 */ /* 0x000fe20000400000 */
[----:B------:R-:W-:Y:S01]  /*4140*/  FSETP.GEU.AND P2, PT, |R133|, 1.175494350822287508e-38, PT ;  /* 0x008000008500780b */ /* 0x000fe20003f4e200 */
[----:B------:R-:W-:-:S02]  /*4150*/  @P0 FMUL R99, R99, 0.25 ;  /* 0x3e80000063630820 */ /* 0x000fc40000400000 */
[----:B------:R-:W-:Y:S02]  /*4160*/  @P0 FMUL R101, R101, 0.25 ;  /* 0x3e80000065650820 */ /* 0x000fe40000400000 */
[----:B------:R-:W-:Y:S02]  /*4170*/  @P0 FMUL R103, R103, 0.25 ;  /* 0x3e80000067670820 */ /* 0x000fe40000400000 */
[----:B------:R-:W-:Y:S02]  /*4180*/  @P0 FMUL R105, R105, 0.25 ;  /* 0x3e80000069690820 */ /* 0x000fe40000400000 */
[----:B------:R-:W-:Y:S02]  /*4190*/  @P0 FMUL R107, R107, 0.25 ;  /* 0x3e8000006b6b0820 */ /* 0x000fe40000400000 */
[----:B------:R-:W-:Y:S02]  /*41a0*/  @P0 FMUL R109, R109, 0.25 ;  /* 0x3e8000006d6d0820 */ /* 0x000fe40000400000 */
        /* <DEDUP_REMOVED lines=10> */
[----:B------:R-:W-:Y:S01]  /*4250*/  @P0 FMUL R131, R131, 0.25 ;  /* 0x3e80000083830820 */ /* 0x000fe20000400000 */
[----:B------:R-:W-:Y:S01]  /*4260*/  FSETP.GEU.AND P0, PT, |R134|, 1.175494350822287508e-38, PT ;  /* 0x008000008600780b */ /* 0x000fe20003f0e200 */
[----:B------:R-:W-:Y:S02]  /*4270*/  IMAD R13, R2, c[0x0][0x1c4], RZ ;  /* 0x00007100020d7a24 */ /* 0x000fe400078e02ff */
[----:B------:R-:W-:-:S02]  /*4280*/  @P1 FMUL R134, R134, 0.25 ;  /* 0x3e80000086861820 */ /* 0x000fc40000400000 */
[----:B------:R-:W-:Y:S01]  /*4290*/  @!P2 FMUL R133, R133, 16777216 ;  /* 0x4b8000008585a820 */ /* 0x000fe20000400000 */
[C---:B------:R-:W-:Y:S01]  /*42a0*/  SHF.L.U32 R21, R13.reuse, 0x1, RZ ;  /* 0x000000010d157819 */ /* 0x040fe200000006ff */
[----:B------:R-:W-:-:S03]  /*42b0*/  IMAD.HI R13, R13, 0x2, RZ ;  /* 0x000000020d0d7827 */ /* 0x000fc600078e02ff */
[----:B------:R-:W-:Y:S01]  /*42c0*/  IADD3 R20, P5, P6, R21, c[0x0][0x178], R20 ;  /* 0x00005e0015147a10 */ /* 0x000fe20007ebe014 */
[C---:B0-----:R-:W-:Y:S02]  /*42d0*/  FMUL R48, R4.reuse, R49 ;  /* 0x0000003104307220 */ /* 0x041fe40000400000 */
[----:B------:R-:W-:Y:S01]  /*42e0*/  FMUL R50, R4, R53 ;  /* 0x0000003504327220 */ /* 0x000fe20000400000 */
[----:B------:R-:W-:Y:S01]  /*42f0*/  IADD3.X R21, R13, c[0x0][0x17c], R12, P5, P6 ;  /* 0x00005f000d157a10 */ /* 0x000fe20002fec40c */
[----:B------:R-:W-:Y:S01]  /*4300*/  @!P0 FMUL R134, R134, 16777216 ;  /* 0x4b80000086868820 */ /* 0x000fe20000400000 */
[----:B------:R-:W-:Y:S01]  /*4310*/  ISETP.GE.U32.AND P5, PT, R28, 0x7f800000, PT ;  /* 0x7f8000001c00780c */ /* 0x000fe20003fa6070 */
[C---:B------:R-:W-:Y:S02]  /*4320*/  FMUL R42, R4.reuse, R37 ;  /* 0x00000025042a7220 */ /* 0x040fe40000400000 */
[C---:B------:R-:W-:Y:S02]  /*4330*/  FMUL R49, R4.reuse, R51 ;  /* 0x0000003304317220 */ /* 0x040fe40000400000 */
[----:B------:R-:W-:-:S02]  /*4340*/  FMUL R53, R4, R16 ;  /* 0x0000001004357220 */ /* 0x000fc40000400000 */
[----:B------:R-:W-:Y:S01]  /*4350*/  FMUL R41, R4, R41 ;  /* 0x0000002904297220 */ /* 0x000fe20000400000 */
[----:B------:R-:W-:Y:S01]  /*4360*/  F2FP.PACK_AB R54, R48, R49 ;  /* 0x000000313036723e */ /* 0x000fe200000000ff */
[C---:B------:R-:W-:Y:S02]  /*4370*/  FMUL R51, R4.reuse, R61 ;  /* 0x0000003d04337220 */ /* 0x040fe40000400000 */
[C---:B------:R-:W-:Y:S02]  /*4380*/  FMUL R52, R4.reuse, R63 ;  /* 0x0000003f04347220 */ /* 0x040fe40000400000 */
[C---:B------:R-:W-:Y:S02]  /*4390*/  FMUL R15, R4.reuse, R67 ;  /* 0x00000043040f7220 */ /* 0x040fe40000400000 */
[----:B------:R-:W-:Y:S01]  /*43a0*/  FMUL R18, R4, R71 ;  /* 0x0000004704127220 */ /* 0x000fe20000400000 */
[----:B------:R-:W-:Y:S01]  /*43b0*/  F2FP.PACK_AB R52, R52, R53 ;  /* 0x000000353434723e */ /* 0x000fe200000000ff */
[----:B------:R-:W-:Y:S01]  /*43c0*/  FMUL R17, R4, R79 ;  /* 0x0000004f04117220 */ /* 0x000fe20000400000 */
[----:B------:R-:W-:Y:S01]  /*43d0*/  F2FP.PACK_AB R53, R50, R51 ;  /* 0x000000333235723e */ /* 0x000fe200000000ff */
[C---:B------:R-:W-:Y:S01]  /*43e0*/  FMUL R38, R4.reuse, R81 ;  /* 0x0000005104267220 */ /* 0x040fe20000400000 */
[----:B------:R-:W-:Y:S01]  /*43f0*/  F2FP.PACK_AB R15, R15, R18 ;  /* 0x000000120f0f723e */ /* 0x000fe200000000ff */
[C---:B------:R-:W-:Y:S01]  /*4400*/  FMUL R13, R4.reuse, R87 ;  /* 0x00000057040d7220 */ /* 0x040fe20000400000 */
[----:B------:R-:W-:Y:S01]  /*4410*/  F2FP.PACK_AB R18, R55, R56 ;  /* 0x000000383712723e */ /* 0x000fe200000000ff */
[C---:B------:R-:W-:Y:S01]  /*4420*/  FMUL R16, R4.reuse, R89 ;  /* 0x0000005904107220 */ /* 0x040fe20000400000 */
[----:B------:R-:W-:Y:S01]  /*4430*/  F2FP.PACK_AB R56, R35, R40 ;  /* 0x000000282338723e */ /* 0x000fe200000000ff */
[C---:B------:R-:W-:Y:S01]  /*4440*/  FMUL R12, R4.reuse, R95 ;  /* 0x0000005f040c7220 */ /* 0x040fe20000400000 */
[----:B------:R-:W-:Y:S01]  /*4450*/  F2FP.PACK_AB R55, R41, R42 ;  /* 0x0000002a2937723e */ /* 0x000fe200000000ff */
[----:B------:R-:W-:Y:S01]  /*4460*/  FMUL R37, R4, R97 ;  /* 0x0000006104257220 */ /* 0x000fe20000400000 */
[----:B------:R-:W-:Y:S01]  /*4470*/  F2FP.PACK_AB R13, R13, R16 ;  /* 0x000000100d0d723e */ /* 0x000fe200000000ff */
[----:B------:R-:W-:Y:S01]  /*4480*/  FFMA.FTZ R39, R8, 1.1920928955078125e-07, R5 ;  /* 0x3400000008277823 */ /* 0x000fe20000010005 */
[----:B------:R-:W0:Y:S01]  /*4490*/  MUFU.RCP R4, R133 ;  /* 0x0000008500047308 */ /* 0x000e220000001000 */
[----:B------:R-:W-:Y:S01]  /*44a0*/  @P1 FMUL R88, R88, 0.25 ;  /* 0x3e80000058581820 */ /* 0x000fe20000400000 */
[----:B------:R-:W-:Y:S01]  /*44b0*/  IADD3 R16, R25, -R14, RZ ;  /* 0x8000000e19107210 */ /* 0x000fe20007ffe0ff */
[----:B------:R-:W-:Y:S01]  /*44c0*/  @P1 FMUL R65, R65, 0.25 ;  /* 0x3e80000041411820 */ /* 0x000fe20000400000 */
[----:B------:R-:W-:Y:S01]  /*44d0*/  F2FP.PACK_AB R12, R12, R37 ;  /* 0x000000250c0c723e */ /* 0x000fe200000000ff */
[----:B------:R-:W-:Y:S01]  /*44e0*/  @P1 FMUL R64, R64, 0.25 ;  /* 0x3e80000040401820 */ /* 0x000fe20000400000 */
[----:B------:R-:W-:Y:S01]  /*44f0*/  F2FP.PACK_AB R14, R17, R38 ;  /* 0x00000026110e723e */ /* 0x000fe200000000ff */
[----:B------:R-:W-:Y:S01]  /*4500*/  @P1 FMUL R100, R100, 0.25 ;  /* 0x3e80000064641820 */ /* 0x000fe20000400000 */
[----:B------:R-:W1:Y:S01]  /*4510*/  MUFU.RCP R5, R134 ;  /* 0x0000008600057308 */ /* 0x000e620000001000 */
[----:B------:R-:W-:Y:S01]  /*4520*/  @P1 FMUL R102, R102, 0.25 ;  /* 0x3e80000066661820 */ /* 0x000fe20000400000 */
[----:B------:R-:W-:Y:S01]  /*4530*/  F2FP.PACK_AB R17, R57, R58 ;  /* 0x0000003a3911723e */ /* 0x000fe200000000ff */
[----:B------:R-:W-:Y:S01]  /*4540*/  @P1 FMUL R104, R104, 0.25 ;  /* 0x3e80000068681820 */ /* 0x000fe20000400000 */
[----:B------:R-:W-:Y:S01]  /*4550*/  STS.128 [R24+0x800], R12 ;  /* 0x0008000c18007388 */ /* 0x000fe20000000c00 */
[----:B------:R-:W-:Y:S01]  /*4560*/  @P1 FMUL R106, R106, 0.25 ;  /* 0x3e8000006a6a1820 */ /* 0x000fe20000400000 */
[----:B------:R-:W-:Y:S01]  /*4570*/  F2FP.PACK_AB R57, R33, R34 ;  /* 0x000000222139723e */ /* 0x000fe200000000ff */
[----:B------:R-:W-:Y:S01]  /*4580*/  @P1 FMUL R108, R108, 0.25 ;  /* 0x3e8000006c6c1820 */ /* 0x000fe20000400000 */
[----:B------:R-:W-:Y:S01]  /*4590*/  F2FP.PACK_AB R58, R30, R31 ;  /* 0x0000001f1e3a723e */ /* 0x000fe200000000ff */
[----:B------:R-:W-:Y:S01]  /*45a0*/  @P1 FMUL R60, R60, 0.25 ;  /* 0x3e8000003c3c1820 */ /* 0x000fe20000400000 */
[----:B------:R-:W-:Y:S01]  /*45b0*/  SHF.L.U32 R31, R169, 0x2, RZ ;  /* 0x00000002a91f7819 */ /* 0x000fe200000006ff */
[----:B------:R-:W-:Y:S01]  /*45c0*/  @!P2 FMUL R99, R99, 16777216 ;  /* 0x4b8000006363a820 */ /* 0x000fe20000400000 */
[----:B------:R-:W-:Y:S01]  /*45d0*/  LEA R41, R169, -R169, 0x3 ;  /* 0x800000a9a9297211 */ /* 0x000fe200078e18ff */
        /* <DEDUP_REMOVED lines=14> */
[----:B------:R-:W-:Y:S01]  /*46c0*/  @!P2 FMUL R131, R131, 16777216 ;  /* 0x4b8000008383a820 */ /* 0x000fe20000400000 */
[----:B------:R-:W-:Y:S01]  /*46d0*/  FSETP.NEU.AND P2, PT, R27, RZ, PT ;  /* 0x000000ff1b00720b */ /* 0x000fe20003f4d000 */
[----:B------:R-:W-:Y:S02]  /*46e0*/  @P1 FMUL R72, R72, 0.25 ;  /* 0x3e80000048481820 */ /* 0x000fe40000400000 */
[----:B------:R-:W-:Y:S02]  /*46f0*/  @P1 FMUL R80, R80, 0.25 ;  /* 0x3e80000050501820 */ /* 0x000fe40000400000 */
[----:B------:R-:W-:Y:S02]  /*4700*/  @P1 FMUL R84, R84, 0.25 ;  /* 0x3e80000054541820 */ /* 0x000fe40000400000 */
[----:B------:R-:W-:-:S02]  /*4710*/  @!P0 FMUL R88, R88, 16777216 ;  /* 0x4b80000058588820 */ /* 0x000fc40000400000 */
[----:B------:R-:W-:Y:S02]  /*4720*/  @!P0 FMUL R65, R65, 16777216 ;  /* 0x4b80000041418820 */ /* 0x000fe40000400000 */
[----:B------:R-:W-:Y:S02]  /*4730*/  @!P0 FMUL R64, R64, 16777216 ;  /* 0x4b80000040408820 */ /* 0x000fe40000400000 */
[----:B------:R-:W-:Y:S02]  /*4740*/  @P1 FMUL R92, R92, 0.25 ;  /* 0x3e8000005c5c1820 */ /* 0x000fe40000400000 */
[----:B------:R-:W-:Y:S02]  /*4750*/  @P1 FMUL R94, R94, 0.25 ;  /* 0x3e8000005e5e1820 */ /* 0x000fe40000400000 */
[----:B------:R-:W-:Y:S02]  /*4760*/  @P1 FMUL R96, R96, 0.25 ;  /* 0x3e80000060601820 */ /* 0x000fe40000400000 */
[----:B------:R-:W-:Y:S01]  /*4770*/  @P1 FMUL R98, R98, 0.25 ;  /* 0x3e80000062621820 */ /* 0x000fe20000400000 */
[----:B------:R-:W-:Y:S01]  /*4780*/  ISETP.GE.U32.AND P1, PT, R27, 0x7f800000, PT ;  /* 0x7f8000001b00780c */ /* 0x000fe20003f26070 */
[----:B------:R-:W-:-:S02]  /*4790*/  @!P0 FMUL R100, R100, 16777216 ;  /* 0x4b80000064648820 */ /* 0x000fc40000400000 */
[----:B------:R-:W-:Y:S02]  /*47a0*/  @!P0 FMUL R102, R102, 16777216 ;  /* 0x4b80000066668820 */ /* 0x000fe40000400000 */
[----:B------:R-:W-:Y:S02]  /*47b0*/  @!P0 FMUL R104, R104, 16777216 ;  /* 0x4b80000068688820 */ /* 0x000fe40000400000 */
[----:B------:R-:W-:Y:S02]  /*47c0*/  @!P0 FMUL R106, R106, 16777216 ;  /* 0x4b8000006a6a8820 */ /* 0x000fe40000400000 */
[----:B------:R-:W-:Y:S02]  /*47d0*/  @!P0 FMUL R108, R108, 16777216 ;  /* 0x4b8000006c6c8820 */ /* 0x000fe40000400000 */
[----:B------:R-:W-:Y:S02]  /*47e0*/  @!P0 FMUL R60, R60, 16777216 ;  /* 0x4b8000003c3c8820 */ /* 0x000fe40000400000 */
[----:B------:R-:W-:-:S02]  /*47f0*/  FFMA.FTZ R45, R11, 1.1920928955078125e-07, R6 ;  /* 0x340000000b2d7823 */ /* 0x000fc40000010006 */
[----:B------:R-:W-:Y:S02]  /*4800*/  FFMA.FTZ R46, R10, 1.1920928955078125e-07, R7 ;  /* 0x340000000a2e7823 */ /* 0x000fe40000010007 */
[C---:B0-----:R-:W-:Y:S02]  /*4810*/  FMUL R61, R4.reuse, R99 ;  /* 0x00000063043d7220 */ /* 0x041fe40000400000 */
[C---:B------:R-:W-:Y:S02]  /*4820*/  FMUL R66, R4.reuse, R101 ;  /* 0x0000006504427220 */ /* 0x040fe40000400000 */
[C---:B------:R-:W-:Y:S01]  /*4830*/  FMUL R67, R4.reuse, R103 ;  /* 0x0000006704437220 */ /* 0x040fe20000400000 */
[C---:B------:R-:W-:Y:S01]  /*4840*/  LEA R103, R169.reuse, -R169, 0x5 ;  /* 0x800000a9a9677211 */ /* 0x040fe200078e28ff */
[C---:B------:R-:W-:Y:S01]  /*4850*/  FMUL R74, R4.reuse, R105 ;  /* 0x00000069044a7220 */ /* 0x040fe20000400000 */
[----:B------:R-:W-:Y:S01]  /*4860*/  SHF.L.U32 R105, R169, 0x5, RZ ;  /* 0x00000005a9697819 */ /* 0x000fe200000006ff */
[----:B------:R-:W-:-:S02]  /*4870*/  FMUL R73, R4, R107 ;  /* 0x0000006b04497220 */ /* 0x000fc40000400000 */
[C---:B------:R-:W-:Y:S01]  /*4880*/  FMUL R78, R4.reuse, R109 ;  /* 0x0000006d044e7220 */ /* 0x040fe20000400000 */
[----:B------:R-:W-:Y:S01]  /*4890*/  F2FP.PACK_AB R74, R67, R74 ;  /* 0x0000004a434a723e */ /* 0x000fe200000000ff */
[C---:B------:R-:W-:Y:S02]  /*48a0*/  FMUL R79, R4.reuse, R113 ;  /* 0x00000071044f7220 */ /* 0x040fe40000400000 */
[C---:B------:R-:W-:Y:S01]  /*48b0*/  FMUL R82, R4.reuse, R115 ;  /* 0x0000007304527220 */ /* 0x040fe20000400000 */
[----:B------:R-:W-:Y:S01]  /*48c0*/  F2FP.PACK_AB R73, R73, R78 ;  /* 0x0000004e4949723e */ /* 0x000fe200000000ff */
[C---:B------:R-:W-:Y:S02]  /*48d0*/  FMUL R11, R4.reuse, R117 ;  /* 0x00000075040b7220 */ /* 0x040fe40000400000 */
[C---:B------:R-:W-:Y:S02]  /*48e0*/  FMUL R86, R4.reuse, R119 ;  /* 0x0000007704567220 */ /* 0x040fe40000400000 */
[----:B------:R-:W-:-:S02]  /*48f0*/  FMUL R10, R4, R121 ;  /* 0x00000079040a7220 */ /* 0x000fc40000400000 */
[C---:B------:R-:W-:Y:S01]  /*4900*/  FMUL R83, R4.reuse, R123 ;  /* 0x0000007b04537220 */ /* 0x040fe20000400000 */
[----:B------:R-:W-:Y:S01]  /*4910*/  F2FP.PACK_AB R11, R11, R86 ;  /* 0x000000560b0b723e */ /* 0x000fe200000000ff */
[C---:B------:R-:W-:Y:S02]  /*4920*/  FMUL R9, R4.reuse, R125 ;  /* 0x0000007d04097220 */ /* 0x040fe40000400000 */
[----:B------:R-:W-:Y:S01]  /*4930*/  FMUL R90, R4, R127 ;  /* 0x0000007f045a7220 */ /* 0x000fe20000400000 */
[----:B------:R-:W-:Y:S01]  /*4940*/  F2FP.PACK_AB R10, R10, R83 ;  /* 0x000000530a0a723e */ /* 0x000fe200000000ff */
[C---:B------:R-:W-:Y:S02]  /*4950*/  FMUL R8, R4.reuse, R129 ;  /* 0x0000008104087220 */ /* 0x040fe40000400000 */
[----:B------:R-:W-:Y:S01]  /*4960*/  FMUL R87, R4, R131 ;  /* 0x0000008304577220 */ /* 0x000fe20000400000 */
[----:B------:R-:W-:Y:S01]  /*4970*/  F2FP.PACK_AB R9, R9, R90 ;  /* 0x0000005a0909723e */ /* 0x000fe200000000ff */
[----:B------:R-:W-:-:S02]  /*4980*/  @!P0 FMUL R72, R72, 16777216 ;  /* 0x4b80000048488820 */ /* 0x000fc40000400000 */
[----:B------:R-:W-:Y:S01]  /*4990*/  @!P0 FMUL R80, R80, 16777216 ;  /* 0x4b80000050508820 */ /* 0x000fe20000400000 */
[----:B------:R-:W-:Y:S01]  /*49a0*/  F2FP.PACK_AB R8, R8, R87 ;  /* 0x000000570808723e */ /* 0x000fe200000000ff */
[----:B------:R-:W-:Y:S02]  /*49b0*/  @!P0 FMUL R84, R84, 16777216 ;  /* 0x4b80000054548820 */ /* 0x000fe40000400000 */
[C---:B-1----:R-:W-:Y:S02]  /*49c0*/  FMUL R76, R5.reuse, R88 ;  /* 0x00000058054c7220 */ /* 0x042fe40000400000 */
[C---:B------:R-:W-:Y:S01]  /*49d0*/  FMUL R4, R5.reuse, R65 ;  /* 0x0000004105047220 */ /* 0x040fe20000400000 */
[----:B------:R-:W-:Y:S01]  /*49e0*/  STS.128 [R24+0x80], R8 ;  /* 0x0000800818007388 */ /* 0x000fe20000000c00 */
[----:B------:R-:W-:Y:S02]  /*49f0*/  FMUL R89, R5, R64 ;  /* 0x0000004005597220 */ /* 0x000fe40000400000 */
[----:B------:R-:W-:-:S02]  /*4a00*/  @!P0 FMUL R92, R92, 16777216 ;  /* 0x4b8000005c5c8820 */ /* 0x000fc40000400000 */
[----:B------:R-:W-:Y:S01]  /*4a10*/  @!P0 FMUL R94, R94, 16777216 ;  /* 0x4b8000005e5e8820 */ /* 0x000fe20000400000 */
[----:B------:R-:W-:Y:S01]  /*4a20*/  F2FP.PACK_AB R4, R4, R89 ;  /* 0x000000590404723e */ /* 0x000fe200000000ff */
[----:B------:R-:W-:Y:S02]  /*4a30*/  @!P0 FMUL R96, R96, 16777216 ;  /* 0x4b80000060608820 */ /* 0x000fe40000400000 */
[----:B------:R-:W-:Y:S01]  /*4a40*/  @!P0 FMUL R98, R98, 16777216 ;  /* 0x4b80000062628820 */ /* 0x000fe20000400000 */
[----:B------:R-:W-:Y:S01]  /*4a50*/  ISETP.GE.U32.AND P0, PT, R25, 0x7f800000, PT ;  /* 0x7f8000001900780c */ /* 0x000fe20003f06070 */
[C---:B------:R-:W-:Y:S02]  /*4a60*/  FMUL R7, R5.reuse, R100 ;  /* 0x0000006405077220 */ /* 0x040fe40000400000 */
[C---:B------:R-:W-:Y:S02]  /*4a70*/  FMUL R88, R5.reuse, R102 ;  /* 0x0000006605587220 */ /* 0x040fe40000400000 */
[----:B------:R-:W-:-:S02]  /*4a80*/  FMUL R64, R5, R108 ;  /* 0x0000006c05407220 */ /* 0x000fc40000400000 */
[----:B------:R-:W-:Y:S01]  /*4a90*/  FMUL R85, R5, R60 ;  /* 0x0000003c05557220 */ /* 0x000fe20000400000 */
[----:B------:R-:W-:Y:S01]  /*4aa0*/  F2FP.PACK_AB R7, R7, R88 ;  /* 0x000000580707723e */ /* 0x000fe200000000ff */
[C---:B------:R-:W-:Y:S01]  /*4ab0*/  FMUL R6, R5.reuse, R104 ;  /* 0x0000006805067220 */ /* 0x040fe20000400000 */
[----:B------:R-:W-:Y:S01]  /*4ac0*/  MOV R60, 0x3dc6b27f ;  /* 0x3dc6b27f003c7802 */ /* 0x000fe20000000f00 */
[C---:B------:R-:W-:Y:S02]  /*4ad0*/  FMUL R65, R5.reuse, R106 ;  /* 0x0000006a05417220 */ /* 0x040fe40000400000 */
[C---:B------:R-:W-:Y:S02]  /*4ae0*/  FMUL R63, R5.reuse, R72 ;  /* 0x00000048053f7220 */ /* 0x040fe40000400000 */
[C---:B------:R-:W-:Y:S01]  /*4af0*/  FMUL R72, R5.reuse, R80 ;  /* 0x0000005005487220 */ /* 0x040fe20000400000 */
[----:B------:R-:W-:Y:S01]  /*4b00*/  F2FP.PACK_AB R6, R6, R65 ;  /* 0x000000410606723e */ /* 0x000fe200000000ff */
[----:B------:R-:W-:-:S02]  /*4b10*/  FMUL R71, R5, R84 ;  /* 0x0000005405477220 */ /* 0x000fc40000400000 */
[----:B------:R-:W-:Y:S01]  /*4b20*/  FMUL R75, R5, R92 ;  /* 0x0000005c054b7220 */ /* 0x000fe20000400000 */
[----:B------:R-:W-:Y:S01]  /*4b30*/  F2FP.PACK_AB R87, R63, R72 ;  /* 0x000000483f57723e */ /* 0x000fe200000000ff */
[----:B------:R-:W-:Y:S01]  /*4b40*/  FMUL R80, R5, R94 ;  /* 0x0000005e05507220 */ /* 0x000fe20000400000 */
[----:B------:R-:W-:Y:S01]  /*4b50*/  F2FP.PACK_AB R86, R71, R76 ;  /* 0x0000004c4756723e */ /* 0x000fe200000000ff */
[----:B------:R-:W-:Y:S01]  /*4b60*/  FMUL R81, R5, R96 ;  /* 0x0000006005517220 */ /* 0x000fe20000400000 */
[----:B------:R-:W-:Y:S01]  /*4b70*/  LOP3.LUT R76, R23, 0x20, RZ, 0x3c, !PT ;  /* 0x00000020174c7812 */ /* 0x000fe200078e3cff */
[----:B------:R-:W-:Y:S01]  /*4b80*/  FMUL R84, R5, R98 ;  /* 0x0000006205547220 */ /* 0x000fe20000400000 */
[----:B------:R-:W-:Y:S01]  /*4b90*/  F2FP.PACK_AB R5, R64, R85 ;  /* 0x000000554005723e */ /* 0x000fe200000000ff */
[----:B------:R-:W-:Y:S01]  /*4ba0*/  FADD R37, R16, -1 ;  /* 0xbf80000010257421 */ /* 0x000fe20000000000 */
[----:B------:R-:W-:Y:S01]  /*4bb0*/  F2FP.PACK_AB R16, R59, R62 ;  /* 0x0000003e3b10723e */ /* 0x000fe200000000ff */
[----:B------:R-:W-:Y:S01]  /*4bc0*/  FADD R43, R43, -1 ;  /* 0xbf8000002b2b7421 */ /* 0x000fe20000000000 */
[----:B------:R-:W-:Y:S01]  /*4bd0*/  LOP3.LUT R71, R23, 0x40, RZ, 0x3c, !PT ;  /* 0x0000004017477812 */ /* 0x000fe200078e3cff */
[----:B------:R-:W-:Y:S01]  /*4be0*/  FADD R44, R44, -1 ;  /* 0xbf8000002c2c7421 */ /* 0x000fe20000000000 */
[----:B------:R0:W-:Y:S01]  /*4bf0*/  STS.128 [R24], R4 ;  /* 0x0000000418007388 */ /* 0x0001e20000000c00 */
[----:B------:R-:W-:Y:S01]  /*4c00*/  FFMA.FTZ R38, R37, R60, -0.16845393180847167969 ;  /* 0xbe2c7f3025267423 */ /* 0x000fe2000001003c */
[----:B------:R-:W-:Y:S01]  /*4c10*/  F2FP.PACK_AB R85, R75, R80 ;  /* 0x000000504b55723e */ /* 0x000fe200000000ff */
[----:B------:R-:W-:Y:S01]  /*4c20*/  FADD R47, R47, -1 ;  /* 0xbf8000002f2f7421 */ /* 0x000fe20000000000 */
[----:B------:R-:W-:Y:S01]  /*4c30*/  STS.128 [R24+0x880], R16 ;  /* 0x0008801018007388 */ /* 0x000fe20000000c00 */
[----:B------:R-:W-:Y:S01]  /*4c40*/  FFMA.FTZ R38, R37, R38, 0.1716887056827545166 ;  /* 0x3e2fcf2a25267423 */ /* 0x000fe20000010026 */
[----:B------:R-:W-:Y:S01]  /*4c50*/  F2FP.PACK_AB R84, R81, R84 ;  /* 0x000000545154723e */ /* 0x000fe200000000ff */
[----:B------:R-:W-:Y:S01]  /*4c60*/  IMAD R35, R169, 0x6, RZ ;  /* 0x00000006a9237824 */ /* 0x000fe200078e02ff */
[----:B------:R-:W-:Y:S01]  /*4c70*/  BAR.SYNC.DEFER_BLOCKING 0x0 ;  /* 0x0000000000007b1d */ /* 0x000fe20000010000 */
[----:B------:R-:W-:Y:S01]  /*4c80*/  FFMA.FTZ R38, R37, R38, -0.17900948226451873779 ;  /* 0xbe374e4325267423 */ /* 0x000fe20000010026 */
[----:B------:R-:W-:Y:S01]  /*4c90*/  F2FP.PACK_AB R72, R79, R82 ;  /* 0x000000524f48723e */ /* 0x000fe200000000ff */
[----:B------:R-:W-:Y:S01]  /*4ca0*/  IMAD R33, R169, 0x5, RZ ;  /* 0x00000005a9217824 */ /* 0x000fe200078e02ff */
[----:B------:R-:W-:Y:S01]  /*4cb0*/  F2FP.PACK_AB R75, R61, R66 ;  /* 0x000000423d4b723e */ /* 0x000fe200000000ff */
[----:B------:R-:W-:Y:S01]  /*4cc0*/  FFMA.FTZ R38, R37, R38, 0.20512372255325317383 ;  /* 0x3e520bf425267423 */ /* 0x000fe20000010026 */
[----:B------:R-:W-:Y:S01]  /*4cd0*/  F2FP.PACK_AB R59, R26, R29 ;  /* 0x0000001d1a3b723e */ /* 0x000fe200000000ff */
[----:B------:R-:W-:Y:S01]  /*4ce0*/  IMAD R51, R169, 0xc, RZ ;  /* 0x0000000ca9337824 */ /* 0x000fe200078e02ff */
[----:B0-----:R-:W-:Y:S01]  /*4cf0*/  @P3 MOV R7, 0x7f800000 ;  /* 0x7f80000000073802 */ /* 0x001fe20000000f00 */
[-C--:B------:R-:W-:Y:S01]  /*4d00*/  FFMA.FTZ R4, R43, R60.reuse, -0.16845393180847167969 ;  /* 0xbe2c7f302b047423 */ /* 0x080fe2000001003c */
[----:B------:R-:W-:Y:S01]  /*4d10*/  SHF.L.U32 R63, R169, 0x4, RZ ;  /* 0x00000004a93f7819 */ /* 0x000fe200000006ff */
[----:B------:R-:W-:-:S02]  /*4d20*/  FFMA.FTZ R5, R44, R60, -0.16845393180847167969 ;  /* 0xbe2c7f302c057423 */ /* 0x000fc4000001003c */
[----:B------:R-:W-:Y:S02]  /*4d30*/  FFMA.FTZ R6, R47, R60, -0.16845393180847167969 ;  /* 0xbe2c7f302f067423 */ /* 0x000fe4000001003c */
[----:B------:R-:W-:Y:S02]  /*4d40*/  FFMA.FTZ R4, R43, R4, 0.1716887056827545166 ;  /* 0x3e2fcf2a2b047423 */ /* 0x000fe40000010004 */
[C---:B------:R-:W-:Y:S02]  /*4d50*/  FFMA.FTZ R5, R44.reuse, R5, 0.1716887056827545166 ;  /* 0x3e2fcf2a2c057423 */ /* 0x040fe40000010005 */
[----:B------:R-:W-:Y:S02]  /*4d60*/  FFMA.FTZ R6, R47, R6, 0.1716887056827545166 ;  /* 0x3e2fcf2a2f067423 */ /* 0x000fe40000010006 */
[----:B------:R-:W-:Y:S02]  /*4d70*/  FFMA.FTZ R4, R43, R4, -0.17900948226451873779 ;  /* 0xbe374e432b047423 */ /* 0x000fe40000010004 */
[----:B------:R-:W-:Y:S01]  /*4d80*/  FFMA.FTZ R5, R44, R5, -0.17900948226451873779 ;  /* 0xbe374e432c057423 */ /* 0x000fe20000010005 */
[----:B------:R-:W0:Y:S01]  /*4d90*/  LDS.128 R16, [R23] ;  /* 0x0000000017107984 */ /* 0x000e220000000c00 */
[----:B------:R-:W-:-:S02]  /*4da0*/  FFMA.FTZ R6, R47, R6, -0.17900948226451873779 ;  /* 0xbe374e432f067423 */ /* 0x000fc40000010006 */
[----:B------:R-:W-:Y:S01]  /*4db0*/  FFMA.FTZ R4, R43, R4, 0.20512372255325317383 ;  /* 0x3e520bf42b047423 */ /* 0x000fe20000010004 */
[----:B------:R-:W1:Y:S01]  /*4dc0*/  LDS.128 R12, [R76] ;  /* 0x000000004c0c7984 */ /* 0x000e620000000c00 */
[C---:B------:R-:W-:Y:S02]  /*4dd0*/  FFMA.FTZ R5, R44.reuse, R5, 0.20512372255325317383 ;  /* 0x3e520bf42c057423 */ /* 0x040fe40000010005 */
[----:B------:R-:W-:Y:S01]  /*4de0*/  FFMA.FTZ R38, R37, R38, -0.24046532809734344482 ;  /* 0xbe763c8b25267423 */ /* 0x000fe20000010026 */
[----:B------:R-:W2:Y:S01]  /*4df0*/  LDS.128 R8, [R71] ;  /* 0x0000000047087984 */ /* 0x000ea20000000c00 */
[----:B------:R-:W-:Y:S02]  /*4e00*/  FFMA.FTZ R6, R47, R6, 0.20512372255325317383 ;  /* 0x3e520bf42f067423 */ /* 0x000fe40000010006 */
[----:B------:R-:W-:Y:S02]  /*4e10*/  FFMA.FTZ R4, R43, R4, -0.24046532809734344482 ;  /* 0xbe763c8b2b047423 */ /* 0x000fe40000010004 */
[----:B------:R-:W-:-:S02]  /*4e20*/  FFMA.FTZ R5, R44, R5, -0.24046532809734344482 ;  /* 0xbe763c8b2c057423 */ /* 0x000fc40000010005 */
[----:B------:R-:W-:Y:S02]  /*4e30*/  FFMA.FTZ R38, R37, R38, 0.28857114911079406738 ;  /* 0x3e93bf9925267423 */ /* 0x000fe40000010026 */
[----:B------:R-:W-:Y:S02]  /*4e40*/  FFMA.FTZ R6, R47, R6, -0.24046532809734344482 ;  /* 0xbe763c8b2f067423 */ /* 0x000fe40000010006 */
[----:B------:R-:W-:Y:S02]  /*4e50*/  FFMA.FTZ R4, R43, R4, 0.28857114911079406738 ;  /* 0x3e93bf992b047423 */ /* 0x000fe40000010004 */
[----:B------:R-:W-:Y:S02]  /*4e60*/  FFMA.FTZ R5, R44, R5, 0.28857114911079406738 ;  /* 0x3e93bf992c057423 */ /* 0x000fe40000010005 */
[----:B------:R-:W-:Y:S02]  /*4e70*/  FFMA.FTZ R38, R37, R38, -0.36067417263984680176 ;  /* 0xbeb8aa4925267423 */ /* 0x000fe40000010026 */
[----:B------:R-:W-:-:S02]  /*4e80*/  FFMA.FTZ R6, R47, R6, 0.28857114911079406738 ;  /* 0x3e93bf992f067423 */ /* 0x000fc40000010006 */
[----:B------:R-:W-:Y:S02]  /*4e90*/  FFMA.FTZ R4, R43, R4, -0.36067417263984680176 ;  /* 0xbeb8aa492b047423 */ /* 0x000fe40000010004 */
[C---:B------:R-:W-:Y:S02]  /*4ea0*/  FFMA.FTZ R5, R44.reuse, R5, -0.36067417263984680176 ;  /* 0xbeb8aa492c057423 */ /* 0x040fe40000010005 */
[----:B------:R-:W-:Y:S02]  /*4eb0*/  FFMA.FTZ R38, R37, R38, 0.48089820146560668945 ;  /* 0x3ef6384a25267423 */ /* 0x000fe40000010026 */
[----:B------:R-:W-:Y:S02]  /*4ec0*/  FFMA.FTZ R6, R47, R6, -0.36067417263984680176 ;  /* 0xbeb8aa492f067423 */ /* 0x000fe40000010006 */
[----:B------:R-:W-:Y:S02]  /*4ed0*/  FFMA.FTZ R4, R43, R4, 0.48089820146560668945 ;  /* 0x3ef6384a2b047423 */ /* 0x000fe40000010004 */
[----:B------:R-:W-:-:S02]  /*4ee0*/  FFMA.FTZ R5, R44, R5, 0.48089820146560668945 ;  /* 0x3ef6384a2c057423 */ /* 0x000fc40000010005 */
[----:B------:R-:W-:Y:S02]  /*4ef0*/  FFMA.FTZ R38, R37, R38, -0.72134751081466674805 ;  /* 0xbf38aa3b25267423 */ /* 0x000fe40000010026 */
[----:B------:R-:W-:Y:S02]  /*4f00*/  FFMA.FTZ R6, R47, R6, 0.48089820146560668945 ;  /* 0x3ef6384a2f067423 */ /* 0x000fe40000010006 */
[----:B------:R-:W-:Y:S02]  /*4f10*/  FFMA.FTZ R4, R43, R4, -0.72134751081466674805 ;  /* 0xbf38aa3b2b047423 */ /* 0x000fe40000010004 */
[----:B------:R-:W-:Y:S02]  /*4f20*/  FFMA.FTZ R5, R44, R5, -0.72134751081466674805 ;  /* 0xbf38aa3b2c057423 */ /* 0x000fe40000010005 */
[----:B------:R-:W-:Y:S02]  /*4f30*/  FMUL R38, R37, R38 ;  /* 0x0000002625267220 */ /* 0x000fe40000400000 */
[----:B------:R-:W-:-:S02]  /*4f40*/  FFMA.FTZ R6, R47, R6, -0.72134751081466674805 ;  /* 0xbf38aa3b2f067423 */ /* 0x000fc40000010006 */
[----:B------:R-:W-:Y:S02]  /*4f50*/  FMUL R4, R43, R4 ;  /* 0x000000042b047220 */ /* 0x000fe40000400000 */
[C---:B------:R-:W-:Y:S02]  /*4f60*/  FMUL R5, R44.reuse, R5 ;  /* 0x000000052c057220 */ /* 0x040fe40000400000 */
[----:B------:R-:W-:Y:S02]  /*4f70*/  FMUL R38, R37, R38 ;  /* 0x0000002625267220 */ /* 0x000fe40000400000 */
[----:B------:R-:W-:Y:S02]  /*4f80*/  FMUL R6, R47, R6 ;  /* 0x000000062f067220 */ /* 0x000fe40000400000 */
[----:B------:R-:W-:Y:S02]  /*4f90*/  FMUL R4, R43, R4 ;  /* 0x000000042b047220 */ /* 0x000fe40000400000 */
[----:B------:R-:W-:-:S02]  /*4fa0*/  FMUL R5, R44, R5 ;  /* 0x000000052c057220 */ /* 0x000fc40000400000 */
[----:B------:R-:W-:Y:S02]  /*4fb0*/  FFMA.FTZ R37, R37, 1.4426950216293334961, R38 ;  /* 0x3fb8aa3b25257823 */ /* 0x000fe40000010026 */
[----:B------:R-:W-:Y:S02]  /*4fc0*/  FMUL R6, R47, R6 ;  /* 0x000000062f067220 */ /* 0x000fe40000400000 */
[----:B------:R-:W-:Y:S02]  /*4fd0*/  FFMA.FTZ R4, R43, 1.4426950216293334961, R4 ;  /* 0x3fb8aa3b2b047823 */ /* 0x000fe40000010004 */
[----:B------:R-:W-:Y:S01]  /*4fe0*/  FFMA.FTZ R44, R44, 1.4426950216293334961, R5 ;  /* 0x3fb8aa3b2c2c7823 */ /* 0x000fe20000010005 */
[----:B------:R-:W-:Y:S01]  /*4ff0*/  @P5 MOV R5, 0x7f800000 ;  /* 0x7f80000000055802 */ /* 0x000fe20000000f00 */
[----:B------:R-:W-:Y:S02]  /*5000*/  FADD R43, R36, R37 ;  /* 0x00000025242b7221 */ /* 0x000fe40000000000 */
[----:B------:R-:W-:Y:S01]  /*5010*/  FFMA.FTZ R47, R47, 1.4426950216293334961, R6 ;  /* 0x3fb8aa3b2f2f7823 */ /* 0x000fe20000010006 */
[----:B------:R-:W-:Y:S01]  /*5020*/  @P0 MOV R6, 0x7f800000 ;  /* 0x7f80000000060802 */ /* 0x000fe20000000f00 */
[----:B------:R-:W-:Y:S01]  /*5030*/  FADD R37, R45, R4 ;  /* 0x000000042d257221 */ /* 0x000fe20000000000 */
[----:B------:R-:W-:Y:S01]  /*5040*/  @P1 MOV R4, 0x7f800000 ;  /* 0x7f80000000041802 */ /* 0x000fe20000000f00 */
[----:B------:R-:W-:Y:S01]  /*5050*/  FADD R36, R39, R44 ;  /* 0x0000002c27247221 */ /* 0x000fe20000000000 */
[----:B------:R-:W-:Y:S01]  /*5060*/  LOP3.LUT R39, R23, 0x60, RZ, 0x3c, !PT ;  /* 0x0000006017277812 */ /* 0x000fe200078e3cff */
[----:B------:R-:W-:-:S02]  /*5070*/  FADD R38, R46, R47 ;  /* 0x0000002f2e267221 */ /* 0x000fc40000000000 */
[----:B------:R-:W-:Y:S01]  /*5080*/  @P0 FFMA.FTZ R43, R25, R6, +INF ;  /* 0x7f800000192b0423 */ /* 0x000fe20000010006 */
[----:B------:R-:W-:Y:S01]  /*5090*/  SHF.L.U32 R25, R169, 0x1, RZ ;  /* 0x00000001a9197819 */ /* 0x000fe200000006ff */
[----:B------:R-:W-:Y:S01]  /*50a0*/  @P1 FFMA.FTZ R36, R27, R4, +INF ;  /* 0x7f8000001b241423 */ /* 0x000fe20000010004 */
[C---:B------:R-:W-:Y:S01]  /*50b0*/  FSETP.NEU.AND P1, PT, R28.reuse, RZ, PT ;  /* 0x000000ff1c00720b */ /* 0x040fe20003f2d000 */
[----:B------:R-:W-:Y:S01]  /*50c0*/  @P5 FFMA.FTZ R37, R28, R5, +INF ;  /* 0x7f8000001c255423 */ /* 0x000fe20000010005 */
[----:B------:R-:W-:Y:S01]  /*50d0*/  FSEL R43, R43, -INF , P4 ;  /* 0xff8000002b2b7808 */ /* 0x000fe20002000000 */
[C---:B------:R-:W-:Y:S01]  /*50e0*/  @P3 FFMA.FTZ R38, R32.reuse, R7, +INF ;  /* 0x7f80000020263423 */ /* 0x040fe20000010007 */
[-C--:B------:R-:W-:Y:S01]  /*50f0*/  IADD3 R26, P5, R25, R20.reuse, RZ ;  /* 0x00000014191a7210 */ /* 0x080fe20007fbe0ff */
[----:B------:R-:W3:Y:S01]  /*5100*/  LDS.128 R4, [R39] ;  /* 0x0000000027047984 */ /* 0x000ee20000000c00 */
[----:B------:R-:W-:Y:S01]  /*5110*/  IMAD R47, R169, 0xa, RZ ;  /* 0x0000000aa92f7824 */ /* 0x000fe200078e02ff */
[----:B------:R-:W-:Y:S01]  /*5120*/  FSETP.NEU.AND P0, PT, R32, RZ, PT ;  /* 0x000000ff2000720b */ /* 0x000fe20003f0d000 */
[----:B------:R-:W-:Y:S01]  /*5130*/  FFMA R112, R43, 0.69314718246459960938, R112 ;  /* 0x3f3172182b707823 */ /* 0x000fe20000000070 */
[----:B------:R-:W-:Y:S01]  /*5140*/  BAR.SYNC.DEFER_BLOCKING 0x0 ;  /* 0x0000000000007b1d */ /* 0x000fe20000010000 */
[C---:B------:R-:W-:Y:S01]  /*5150*/  LEA R27, R169.reuse, R169, 0x1 ;  /* 0x000000a9a91b7211 */ /* 0x040fe200078e08ff */
[----:B------:R-:W-:Y:S01]  /*5160*/  IMAD R67, R169, 0x12, RZ ;  /* 0x00000012a9437824 */ /* 0x000fe200078e02ff */
[-C--:B------:R-:W-:Y:S01]  /*5170*/  IADD3 R28, P6, R35, R20.reuse, RZ ;  /* 0x00000014231c7210 */ /* 0x080fe20007fde0ff */
        /* <DEDUP_REMOVED lines=8> */
[C---:B------:R-:W-:Y:S01]  /*5200*/  IMAD R93, R169.reuse, 0x1a, RZ ;  /* 0x0000001aa95d7824 */ /* 0x040fe200078e02ff */
[C---:B------:R-:W-:Y:S01]  /*5210*/  SHF.L.U32 R43, R169.reuse, 0x3, RZ ;  /* 0x00000003a92b7819 */ /* 0x040fe200000006ff */
[----:B------:R-:W-:Y:S01]  /*5220*/  IMAD R97, R169, 0x1c, RZ ;  /* 0x0000001ca9617824 */ /* 0x000fe200078e02ff */
[-C--:B------:R-:W-:Y:S01]  /*5230*/  LEA.HI.X.SX32 R35, R35, R21.reuse, 0x1, P6 ;  /* 0x0000001523237211 */ /* 0x080fe200030f0eff */
[----:B------:R-:W-:Y:S01]  /*5240*/  IMAD R101, R169, 0x1e, RZ ;  /* 0x0000001ea9657824 */ /* 0x000fe200078e02ff */
[-C--:B------:R-:W-:Y:S01]  /*5250*/  IADD3 R44, P6, R67, R20.reuse, RZ ;  /* 0x00000014432c7210 */ /* 0x080fe20007fde0ff */
[C---:B------:R-:W-:Y:S01]  /*5260*/  IMAD R109, R169.reuse, 0x22, RZ ;  /* 0x00000022a96d7824 */ /* 0x040fe200078e02ff */
[CC--:B------:R-:W-:Y:S01]  /*5270*/  LEA.HI.X.SX32 R27, R169.reuse, R21.reuse, 0x1, P5 ;  /* 0x00000015a91b7211 */ /* 0x0c0fe200028f0eff */
[----:B------:R-:W-:Y:S01]  /*5280*/  IMAD R65, R169, 0x11, RZ ;  /* 0x00000011a9417824 */ /* 0x000fe200078e02ff */
[----:B------:R-:W-:Y:S01]  /*5290*/  LEA.HI.X.SX32 R45, R45, R21, 0x1, P6 ;  /* 0x000000152d2d7211 */ /* 0x000fe200030f0eff */
[----:B------:R-:W-:Y:S01]  /*52a0*/  IMAD R115, R169, 0x24, RZ ;  /* 0x00000024a9737824 */ /* 0x000fe200078e02ff */
[----:B------:R-:W-:Y:S01]  /*52b0*/  IADD3 R50, P6, R89, R20, RZ ;  /* 0x0000001459327210 */ /* 0x000fe20007fde0ff */
[----:B------:R4:W-:Y:S01]  /*52c0*/  STS.128 [R24], R84 ;  /* 0x0000005418007388 */ /* 0x0009e20000000c00 */
[----:B------:R-:W-:-:S02]  /*52d0*/  IMAD R123, R169, 0x28, RZ ;  /* 0x00000028a97b7824 */ /* 0x000fc400078e02ff */
[----:B------:R-:W-:Y:S01]  /*52e0*/  LEA.HI.X.SX32 R51, R51, R21, 0x1, P6 ;  /* 0x0000001533337211 */ /* 0x000fe200030f0eff */
[----:B------:R-:W-:Y:S01]  /*52f0*/  STS.128 [R24+0x80], R72 ;  /* 0x0000804818007388 */ /* 0x000fe20000000c00 */
[-C--:B------:R-:W-:Y:S01]  /*5300*/  IADD3 R60, P6, R101, R20.reuse, RZ ;  /* 0x00000014653c7210 */ /* 0x080fe20007fde0ff */
[C---:B------:R-:W-:Y:S02]  /*5310*/  IMAD R127, R169.reuse, 0x2a, RZ ;  /* 0x0000002aa97f7824 */ /* 0x040fe400078e02ff */
[----:B------:R5:W-:Y:S01]  /*5320*/  STS.128 [R24+0x800], R52 ;  /* 0x0008003418007388 */ /* 0x000be20000000c00 */
[C---:B------:R-:W-:Y:S02]  /*5330*/  IMAD R119, R169.reuse, 0x26, RZ ;  /* 0x00000026a9777824 */ /* 0x040fe400078e02ff */
[C---:B------:R-:W-:Y:S01]  /*5340*/  IMAD R83, R169.reuse, 0x15, RZ ;  /* 0x00000015a9537824 */ /* 0x040fe200078e02ff */
[----:B------:R0:W-:Y:S01]  /*5350*/  STS.128 [R24+0x880], R56 ;  /* 0x0008803818007388 */ /* 0x0001e20000000c00 */
[----:B------:R-:W-:Y:S01]  /*5360*/  IMAD R135, R169, 0x2e, RZ ;  /* 0x0000002ea9877824 */ /* 0x000fe200078e02ff */
[----:B------:R-:W-:Y:S01]  /*5370*/  IADD3 R66, P5, R127, R20, RZ ;  /* 0x000000147f427210 */ /* 0x000fe20007fbe0ff */
[C---:B------:R-:W-:Y:S01]  /*5380*/  IMAD R139, R169.reuse, 0x30, RZ ;  /* 0x00000030a98b7824 */ /* 0x040fe200078e02ff */
[----:B------:R-:W-:Y:S01]  /*5390*/  BAR.SYNC.DEFER_BLOCKING 0x0 ;  /* 0x0000000000007b1d */ /* 0x000fe20000010000 */
[----:B----4-:R-:W-:-:S02]  /*53a0*/  IMAD R85, R169, 0x16, RZ ;  /* 0x00000016a9557824 */ /* 0x010fc400078e02ff */
[C---:B------:R-:W-:Y:S02]  /*53b0*/  IMAD R79, R169.reuse, 0x13, RZ ;  /* 0x00000013a94f7824 */ /* 0x040fe400078e02ff */
[C---:B------:R-:W-:Y:S02]  /*53c0*/  IMAD R131, R169.reuse, 0x2c, RZ ;  /* 0x0000002ca9837824 */ /* 0x040fe400078e02ff */
[C---:B------:R-:W-:Y:S02]  /*53d0*/  IMAD R87, R169.reuse, 0x17, RZ ;  /* 0x00000017a9577824 */ /* 0x040fe400078e02ff */
[C---:B-----5:R-:W-:Y:S02]  /*53e0*/  IMAD R55, R169.reuse, 0xe, RZ ;  /* 0x0000000ea9377824 */ /* 0x060fe400078e02ff */
[C---:B------:R-:W-:Y:S01]  /*53f0*/  IMAD R53, R169.reuse, 0xd, RZ ;  /* 0x0000000da9357824 */ /* 0x040fe200078e02ff */
[CC--:B0-----:R-:W-:Y:S01]  /*5400*/  LEA R24, P4, R169.reuse, R20.reuse, 0x2 ;  /* 0x00000014a9187211 */ /* 0x0c1fe200078810ff */
        /* <DEDUP_REMOVED lines=9> */
[-C--:B------:R-:W-:Y:S01]  /*54a0*/  LEA.HI.X.SX32 R33, R33, R21.reuse, 0x1, P4 ;  /* 0x0000001521217211 */ /* 0x080fe200020f0eff */
[C---:B------:R-:W-:Y:S01]  /*54b0*/  IMAD R165, R169.reuse, 0x3a, RZ ;  /* 0x0000003aa9a57824 */ /* 0x040fe200078e02ff */
[CC--:B------:R-:W-:Y:S01]  /*54c0*/  LEA R42, P4, R169.reuse, R20.reuse, 0x4 ;  /* 0x00000014a92a7211 */ /* 0x0c0fe200078820ff */
        /* <DEDUP_REMOVED lines=16> */
[C---:B------:R-:W-:Y:S01]  /*55d0*/  IMAD R111, R169.reuse, 0x23, RZ ;  /* 0x00000023a96f7824 */ /* 0x040fe200078e02ff */
[C---:B------:R-:W-:Y:S01]  /*55e0*/  LEA R59, R169.reuse, -R169, 0x4 ;  /* 0x800000a9a93b7211 */ /* 0x040fe200078e20ff */
[C---:B------:R-:W-:Y:S01]  /*55f0*/  IMAD R177, R169.reuse, 0x48, RZ ;  /* 0x00000048a9b17824 */ /* 0x040fe200078e02ff */
[CC--:B------:R-:W-:Y:S01]  /*5600*/  LEA R72, P3, R169.reuse, R20.reuse, 0x5 ;  /* 0x00000014a9487211 */ /* 0x0c0fe200078628ff */
        /* <DEDUP_REMOVED lines=79> */
[----:B------:R-:W-:Y:S01]  /*5b00*/  LEA.HI.X.SX32 R103, R111, R21, 0x1, P5 ;  /* 0x000000156f677211 */ /* 0x000fe200028f0eff */
[----:B------:R0:W-:Y:S01]  /*5b10*/  STG.E.U16 [R20.64], R16 ;  /* 0x0000001014007986 */ /* 0x0001e2000c101504 */
[----:B------:R-:W-:-:S02]  /*5b20*/  IADD3 R104, P6, R177, R20, RZ ;  /* 0x00000014b1687210 */ /* 0x000fc40007fde0ff */
[-C--:B------:R-:W-:Y:S02]  /*5b30*/  IADD3 R106, P3, R179, R20.reuse, RZ ;  /* 0x00000014b36a7210 */ /* 0x080fe40007f7e0ff */
[-C--:B------:R-:W-:Y:S02]  /*5b40*/  IADD3 R108, P4, R181, R20.reuse, RZ ;  /* 0x00000014b56c7210 */ /* 0x080fe40007f9e0ff */
[----:B------:R-:W-:Y:S02]  /*5b50*/  IADD3 R110, P5, R183, R20, RZ ;  /* 0x00000014b76e7210 */ /* 0x000fe40007fbe0ff */
[-C--:B------:R-:W-:Y:S02]  /*5b60*/  LEA.HI.X.SX32 R105, R115, R21.reuse, 0x1, P6 ;  /* 0x0000001573697211 */ /* 0x080fe400030f0eff */
[-C--:B------:R-:W-:Y:S02]  /*5b70*/  LEA.HI.X.SX32 R107, R117, R21.reuse, 0x1, P3 ;  /* 0x00000015756b7211 */ /* 0x080fe400018f0eff */
[----:B------:R-:W-:-:S02]  /*5b80*/  LEA.HI.X.SX32 R109, R119, R21, 0x1, P4 ;  /* 0x00000015776d7211 */ /* 0x000fc400020f0eff */
[-C--:B------:R-:W-:Y:S02]  /*5b90*/  LEA.HI.X.SX32 R111, R121, R21.reuse, 0x1, P5 ;  /* 0x00000015796f7211 */ /* 0x080fe400028f0eff */
[-C--:B------:R-:W-:Y:S02]  /*5ba0*/  IADD3 R114, P6, R185, R20.reuse, RZ ;  /* 0x00000014b9727210 */ /* 0x080fe40007fde0ff */
[-C--:B------:R-:W-:Y:S02]  /*5bb0*/  IADD3 R116, P3, R187, R20.reuse, RZ ;  /* 0x00000014bb747210 */ /* 0x080fe40007f7e0ff */
[-C--:B------:R-:W-:Y:S02]  /*5bc0*/  IADD3 R118, P4, R189, R20.reuse, RZ ;  /* 0x00000014bd767210 */ /* 0x080fe40007f9e0ff */
[----:B------:R-:W-:Y:S02]  /*5bd0*/  IADD3 R120, P5, R191, R20, RZ ;  /* 0x00000014bf787210 */ /* 0x000fe40007fbe0ff */
[----:B------:R-:W-:-:S02]  /*5be0*/  LEA.HI.X.SX32 R115, R123, R21, 0x1, P6 ;  /* 0x000000157b737211 */ /* 0x000fc400030f0eff */
[-C--:B------:R-:W-:Y:S02]  /*5bf0*/  LEA.HI.X.SX32 R117, R125, R21.reuse, 0x1, P3 ;  /* 0x000000157d757211 */ /* 0x080fe400018f0eff */
[-C--:B------:R-:W-:Y:S02]  /*5c00*/  LEA.HI.X.SX32 R119, R127, R21.reuse, 0x1, P4 ;  /* 0x000000157f777211 */ /* 0x080fe400020f0eff */
[----:B------:R-:W-:Y:S02]  /*5c10*/  LEA.HI.X.SX32 R121, R129, R21, 0x1, P5 ;  /* 0x0000001581797211 */ /* 0x000fe400028f0eff */
[-C--:B------:R-:W-:Y:S02]  /*5c20*/  IADD3 R122, P6, R193, R20.reuse, RZ ;  /* 0x00000014c17a7210 */ /* 0x080fe40007fde0ff */
[-C--:B------:R-:W-:Y:S02]  /*5c30*/  IADD3 R124, P3, R195, R20.reuse, RZ ;  /* 0x00000014c37c7210 */ /* 0x080fe40007f7e0ff */
[----:B------:R-:W-:-:S02]  /*5c40*/  IADD3 R126, P4, R197, R20, RZ ;  /* 0x00000014c57e7210 */ /* 0x000fc40007f9e0ff */
[-C--:B------:R-:W-:Y:S02]  /*5c50*/  IADD3 R128, P5, R199, R20.reuse, RZ ;  /* 0x00000014c7807210 */ /* 0x080fe40007fbe0ff */
[-C--:B------:R-:W-:Y:S02]  /*5c60*/  LEA.HI.X.SX32 R123, R131, R21.reuse, 0x1, P6 ;  /* 0x00000015837b7211 */ /* 0x080fe400030f0eff */
[-C--:B------:R-:W-:Y:S02]  /*5c70*/  LEA.HI.X.SX32 R125, R133, R21.reuse, 0x1, P3 ;  /* 0x00000015857d7211 */ /* 0x080fe400018f0eff */
[-C--:B------:R-:W-:Y:S02]  /*5c80*/  LEA.HI.X.SX32 R127, R135, R21.reuse, 0x1, P4 ;  /* 0x00000015877f7211 */ /* 0x080fe400020f0eff */
[----:B------:R-:W-:Y:S02]  /*5c90*/  LEA.HI.X.SX32 R129, R137, R21, 0x1, P5 ;  /* 0x0000001589817211 */ /* 0x000fe400028f0eff */
        /* <DEDUP_REMOVED lines=31> */
[----:B------:R-:W-:Y:S02]  /*5e90*/  LEA.HI.X.SX32 R141, R141, R21, 0x1, P5 ;  /* 0x000000158d8d7211 */ /* 0x000fe400028f0eff */
[----:B0-----:R-:W-:Y:S02]  /*5ea0*/  PRMT R21, R16, 0x7632, R21 ;  /* 0x0000763210157816 */ /* 0x001fe40000000015 */
[----:B------:R-:W-:Y:S02]  /*5eb0*/  LOP3.LUT R113, R3, 0xf0, RZ, 0xc0, !PT ;  /* 0x000000f003717812 */ /* 0x000fe400078ec0ff */
[----:B------:R-:W-:Y:S01]  /*5ec0*/  SHF.R.U32.HI R3, RZ, 0x1, R3 ;  /* 0x00000001ff037819 */ /* 0x000fe20000011603 */
[----:B------:R-:W-:Y:S01]  /*5ed0*/  STG.E.U16 [R26.64], R21 ;  /* 0x000000151a007986 */ /* 0x000fe2000c101504 */
[----:B------:R-:W-:Y:S02]  /*5ee0*/  LEA R22, R113, R22, 0x2 ;  /* 0x0000001671167211 */ /* 0x000fe400078e10ff */
[----:B------:R-:W-:Y:S01]  /*5ef0*/  LOP3.LUT R3, R3, 0x4, RZ, 0xc0, !PT ;  /* 0x0000000403037812 */ /* 0x000fe200078ec0ff */
[----:B-1----:R0:W-:Y:S01]  /*5f00*/  STG.E.U16 [R24.64], R12 ;  /* 0x0000000c18007986 */ /* 0x0021e2000c101504 */
[----:B--2---:R-:W-:-:S02]  /*5f10*/  PRMT R20, R8, 0x7632, R20 ;  /* 0x0000763208147816 */ /* 0x004fc40000000014 */
[----:B------:R-:W-:Y:S02]  /*5f20*/  IADD3 R16, R3, R22, RZ ;  /* 0x0000001603107210 */ /* 0x000fe40007ffe0ff */
[----:B---3--:R-:W-:Y:S02]  /*5f30*/  PRMT R3, R4, 0x7632, R3 ;  /* 0x0000763204037816 */ /* 0x008fe40000000003 */
[----:B------:R-:W-:Y:S02]  /*5f40*/  PRMT R22, R17, 0x7632, R22 ;  /* 0x0000763211167816 */ /* 0x000fe40000000016 */
[----:B------:R-:W-:Y:S02]  /*5f50*/  FSEL R113, R36, -INF , P2 ;  /* 0xff80000024717808 */ /* 0x000fe40001000000 */
[----:B0-----:R-:W-:Y:S02]  /*5f60*/  PRMT R25, R12, 0x7632, R25 ;  /* 0x000076320c197816 */ /* 0x001fe40000000019 */
[----:B------:R-:W-:Y:S01]  /*5f70*/  PRMT R24, R13, 0x7632, R24 ;  /* 0x000076320d187816 */ /* 0x000fe20000000018 */
[----:B------:R-:W-:Y:S01]  /*5f80*/  FFMA R113, R113, 0.69314718246459960938, R70 ;  /* 0x3f31721871717823 */ /* 0x000fe20000000046 */
[----:B------:R-:W-:Y:S01]  /*5f90*/  PRMT R12, R5, 0x7632, R12 ;  /* 0x00007632050c7816 */ /* 0x000fe2000000000c */
[----:B------:R-:W-:Y:S04]  /*5fa0*/  STG.E.U16 [R28.64], R25 ;  /* 0x000000191c007986 */ /* 0x000fe8000c101504 */
[----:B------:R0:W-:Y:S04]  /*5fb0*/  STG.E.U16 [R30.64], R8 ;  /* 0x000000081e007986 */ /* 0x0001e8000c101504 */
[----:B------:R-:W-:Y:S04]  /*5fc0*/  STG.E.U16 [R32.64], R20 ;  /* 0x0000001420007986 */ /* 0x000fe8000c101504 */
[----:B------:R1:W-:Y:S04]  /*5fd0*/  STG.E.U16 [R34.64], R4 ;  /* 0x0000000422007986 */ /* 0x0003e8000c101504 */
[----:B------:R2:W-:Y:S01]  /*5fe0*/  STG.E.U16 [R40.64], R3 ;  /* 0x0000000328007986 */ /* 0x0005e2000c101504 */
[----:B0-----:R-:W-:-:S03]  /*5ff0*/  PRMT R8, R9, 0x7632, R8 ;  /* 0x0000763209087816 */ /* 0x001fc60000000008 */
[----:B------:R0:W-:Y:S04]  /*6000*/  STG.E.U16 [R42.64], R17 ;  /* 0x000000112a007986 */ /* 0x0001e8000c101504 */
[----:B------:R3:W-:Y:S01]  /*6010*/  STG.E.U16 [R44.64], R22 ;  /* 0x000000162c007986 */ /* 0x0007e2000c101504 */
[----:B-1----:R-:W-:-:S03]  /*6020*/  PRMT R4, R14, 0x7632, R4 ;  /* 0x000076320e047816 */ /* 0x002fc60000000004 */
[----:B------:R1:W-:Y:S01]  /*6030*/  STG.E.U16 [R46.64], R13 ;  /* 0x0000000d2e007986 */ /* 0x0003e2000c101504 */
[----:B--2---:R-:W-:Y:S02]  /*6040*/  PRMT R3, R18, 0x7632, R3 ;  /* 0x0000763212037816 */ /* 0x004fe40000000003 */
[----:B------:R-:W-:Y:S01]  /*6050*/  PRMT R40, R6, 0x7632, R40 ;  /* 0x0000763206287816 */ /* 0x000fe20000000028 */
[----:B------:R-:W2:Y:S01]  /*6060*/  LDS.128 R20, [R23] ;  /* 0x0000000017147984 */ /* 0x000ea20000000c00 */
[----:B0-----:R-:W-:-:S03]  /*6070*/  PRMT R42, R19, 0x7632, R42 ;  /* 0x00007632132a7816 */ /* 0x001fc6000000002a */
[----:B------:R0:W-:Y:S01]  /*6080*/  STG.E.U16 [R48.64], R24 ;  /* 0x0000001830007986 */ /* 0x0001e2000c101504 */
[----:B---3--:R-:W-:-:S03]  /*6090*/  PRMT R44, R15, 0x7632, R44 ;  /* 0x000076320f2c7816 */ /* 0x008fc6000000002c */
[----:B------:R-:W3:Y:S01]  /*60a0*/  LDS.128 R24, [R76] ;  /* 0x000000004c187984 */ /* 0x000ee20000000c00 */
[----:B-1----:R-:W-:-:S03]  /*60b0*/  PRMT R46, R11, 0x7632, R46 ;  /* 0x000076320b2e7816 */ /* 0x002fc6000000002e */
[----:B------:R-:W1:Y:S04]  /*60c0*/  LDS.128 R28, [R71] ;  /* 0x00000000471c7984 */ /* 0x000e680000000c00 */
[----:B------:R-:W4:Y:S01]  /*60d0*/  LDS.128 R32, [R39] ;  /* 0x0000000027207984 */ /* 0x000f220000000c00 */
[----:B0-----:R-:W-:-:S03]  /*60e0*/  PRMT R49, R7, 0x7632, R49 ;  /* 0x0000763207317816 */ /* 0x001fc60000000031 */
[----:B------:R-:W-:Y:S04]  /*60f0*/  STG.E.U16 [R50.64], R9 ;  /* 0x0000000932007986 */ /* 0x000fe8000c101504 */
[----:B------:R0:W-:Y:S04]  /*6100*/  STG.E.U16 [R52.64], R8 ;  /* 0x0000000834007986 */ /* 0x0001e8000c101504 */
[----:B------:R5:W-:Y:S04]  /*6110*/  STG.E.U16 [R56.64], R5 ;  /* 0x0000000538007986 */ /* 0x000be8000c101504 */
[----:B------:R3:W-:Y:S04]  /*6120*/  STG.E.U16 [R60.64], R12 ;  /* 0x0000000c3c007986 */ /* 0x0007e8000c101504 */
[----:B------:R-:W-:Y:S01]  /*6130*/  STG.E.U16 [R72.64], R18 ;  /* 0x0000001248007986 */ /* 0x000fe2000c101504 */
[----:B0-----:R-:W-:-:S03]  /*6140*/  PRMT R8, R10, 0x7632, R8 ;  /* 0x000076320a087816 */ /* 0x001fc60000000008 */
[----:B------:R0:W-:Y:S01]  /*6150*/  STG.E.U16 [R62.64], R3 ;  /* 0x000000033e007986 */ /* 0x0001e2000c101504 */
[----:B--2---:R-:W-:Y:S02]  /*6160*/  PRMT R47, R20, 0x7632, R47 ;  /* 0x00007632142f7816 */ /* 0x004fe4000000002f */
[----:B-----5:R-:W-:Y:S01]  /*6170*/  PRMT R5, R23, 0x7632, R5 ;  /* 0x0000763217057816 */ /* 0x020fe20000000005 */
[----:B------:R-:W-:Y:S04]  /*6180*/  STG.E.U16 [R74.64], R14 ;  /* 0x0000000e4a007986 */ /* 0x000fe8000c101504 */
[----:B------:R4:W-:Y:S01]  /*6190*/  STG.E.U16 [R64.64], R4 ;  /* 0x0000000440007986 */ /* 0x0009e2000c101504 */
[----:B---3--:R-:W-:Y:S02]  /*61a0*/  PRMT R51, R24, 0x7632, R51 ;  /* 0x0000763218337816 */ /* 0x008fe40000000033 */
[----:B------:R-:W-:Y:S01]  /*61b0*/  PRMT R60, R25, 0x7632, R60 ;  /* 0x00007632193c7816 */ /* 0x000fe2000000003c */
[----:B------:R2:W-:Y:S01]  /*61c0*/  STG.E.U16 [R58.64], R10 ;  /* 0x0000000a3a007986 */ /* 0x0005e2000c101504 */
[----:B-1----:R-:W-:-:S02]  /*61d0*/  PRMT R53, R28, 0x7632, R53 ;  /* 0x000076321c357816 */ /* 0x002fc40000000035 */
[----:B0-----:R-:W-:Y:S01]  /*61e0*/  PRMT R62, R29, 0x7632, R62 ;  /* 0x000076321d3e7816 */ /* 0x001fe2000000003e */
[----:B------:R0:W-:Y:S01]  /*61f0*/  STG.E.U16 [R66.64], R8 ;  /* 0x0000000842007986 */ /* 0x0001e2000c101504 */
[----:B------:R-:W-:Y:S02]  /*6200*/  PRMT R3, R26, 0x7632, R3 ;  /* 0x000076321a037816 */ /* 0x000fe40000000003 */
[----:B------:R-:W-:Y:S01]  /*6210*/  PRMT R73, R30, 0x7632, R73 ;  /* 0x000076321e497816 */ /* 0x000fe20000000049 */
[----:B------:R1:W-:Y:S01]  /*6220*/  STG.E.U16 [R78.64], R6 ;  /* 0x000000064e007986 */ /* 0x0003e2000c101504 */
[----:B----4-:R-:W-:Y:S02]  /*6230*/  PRMT R64, R33, 0x7632, R64 ;  /* 0x0000763221407816 */ /* 0x010fe40000000040 */
[----:B------:R-:W-:Y:S01]  /*6240*/  PRMT R75, R34, 0x7632, R75 ;  /* 0x00007632224b7816 */ /* 0x000fe2000000004b */
[----:B------:R-:W-:Y:S01]  /*6250*/  STG.E.U16 [R80.64], R40 ;  /* 0x0000002850007986 */ /* 0x000fe2000c101504 */
[----:B--2---:R-:W-:-:S02]  /*6260*/  PRMT R58, R21, 0x7632, R58 ;  /* 0x00007632153a7816 */ /* 0x004fc4000000003a */
[----:B------:R-:W-:Y:S01]  /*6270*/  PRMT R72, R31, 0x7632, R72 ;  /* 0x000076321f487816 */ /* 0x000fe20000000048 */
[----:B------:R-:W-:Y:S01]  /*6280*/  STG.E.U16 [R82.64], R19 ;  /* 0x0000001352007986 */ /* 0x000fe2000c101504 */
[----:B0-----:R-:W-:Y:S02]  /*6290*/  PRMT R66, R22, 0x7632, R66 ;  /* 0x0000763216427816 */ /* 0x001fe40000000042 */
[----:B------:R-:W-:Y:S01]  /*62a0*/  PRMT R71, R35, 0x7632, R71 ;  /* 0x0000763223477816 */ /* 0x000fe20000000047 */
[----:B------:R-:W-:Y:S01]  /*62b0*/  STG.E.U16 [R84.64], R42 ;  /* 0x0000002a54007986 */ /* 0x000fe2000c101504 */
[----:B-1----:R-:W-:Y:S02]  /*62c0*/  PRMT R79, R27, 0x7632, R79 ;  /* 0x000076321b4f7816 */ /* 0x002fe4000000004f */
[----:B------:R-:W-:Y:S01]  /*62d0*/  FSEL R4, R37, -INF , P1 ;  /* 0xff80000025047808 */ /* 0x000fe20000800000 */
[----:B------:R-:W-:Y:S01]  /*62e0*/  STG.E.U16 [R86.64], R15 ;  /* 0x0000000f56007986 */ /* 0x000fe2000c101504 */
[----:B------:R-:W-:-:S03]  /*62f0*/  SHF.L.U32 R6, R2, 0x2, RZ ;  /* 0x0000000202067819 */ /* 0x000fc600000006ff */
[----:B------:R-:W-:Y:S01]  /*6300*/  STG.E.U16 [R88.64], R44 ;  /* 0x0000002c58007986 */ /* 0x000fe2000c101504 */
[----:B------:R-:W-:-:S03]  /*6310*/  FFMA R4, R4, 0.69314718246459960938, R69 ;  /* 0x3f31721804047823 */ /* 0x000fc60000000045 */
[----:B------:R-:W-:Y:S04]  /*6320*/  STG.E.U16 [R90.64], R11 ;  /* 0x0000000b5a007986 */ /* 0x000fe8000c101504 */
[----:B------:R-:W-:Y:S04]  /*6330*/  STG.E.U16 [R92.64], R46 ;  /* 0x0000002e5c007986 */ /* 0x000fe8000c101504 */
[----:B------:R0:W-:Y:S04]  /*6340*/  STG.E.U16 [R96.64], R7 ;  /* 0x0000000760007986 */ /* 0x0001e8000c101504 */
[----:B------:R-:W-:Y:S04]  /*6350*/  STG.E.U16 [R98.64], R49 ;  /* 0x0000003162007986 */ /* 0x000fe8000c101504 */
[----:B------:R1:W-:Y:S04]  /*6360*/  STG.E.U16 [R54.64], R20 ;  /* 0x0000001436007986 */ /* 0x0003e8000c101504 */
[----:B------:R-:W-:Y:S01]  /*6370*/  STG.E.U16 [R94.64], R47 ;  /* 0x0000002f5e007986 */ /* 0x000fe2000c101504 */
[----:B0-----:R-:W-:-:S03]  /*6380*/  IMAD.HI R7, R2, 0x4, RZ ;  /* 0x0000000402077827 */ /* 0x001fc600078e02ff */
[----:B------:R-:W-:Y:S01]  /*6390*/  STG.E.U16 [R100.64], R24 ;  /* 0x0000001864007986 */ /* 0x000fe2000c101504 */
[----:B-1----:R-:W-:-:S03]  /*63a0*/  PRMT R55, R32, 0x7632, R55 ;  /* 0x0000763220377816 */ /* 0x002fc60000000037 */
[----:B------:R-:W-:Y:S04]  /*63b0*/  STG.E.U16 [R102.64], R51 ;  /* 0x0000003366007986 */ /* 0x000fe8000c101504 */
        /* <DEDUP_REMOVED lines=15> */
[----:B------:R0:W-:Y:S04]  /*64b0*/  STG.E.U16 [R136.64], R3 ;  /* 0x0000000388007986 */ /* 0x0001e8000c101504 */
[----:B------:R-:W-:Y:S04]  /*64c0*/  STG.E.U16 [R138.64], R30 ;  /* 0x0000001e8a007986 */ /* 0x000fe8000c101504 */
[----:B------:R-:W-:Y:S04]  /*64d0*/  STG.E.U16 [R146.64], R73 ;  /* 0x0000004992007986 */ /* 0x000fe8000c101504 */
[----:B------:R-:W-:Y:S01]  /*64e0*/  STG.E.U16 [R148.64], R34 ;  /* 0x0000002294007986 */ /* 0x000fe2000c101504 */
[----:B0-----:R-:W-:-:S03]  /*64f0*/  FSEL R3, R38, -INF , P0 ;  /* 0xff80000026037808 */ /* 0x001fc60000000000 */
[----:B------:R-:W-:Y:S04]  /*6500*/  STG.E.U16 [R150.64], R75 ;  /* 0x0000004b96007986 */ /* 0x000fe8000c101504 */
[----:B------:R-:W-:Y:S04]  /*6510*/  STG.E.U16 [R152.64], R23 ;  /* 0x0000001798007986 */ /* 0x000fe8000c101504 */
[----:B------:R0:W-:Y:S04]  /*6520*/  STG.E.U16 [R154.64], R5 ;  /* 0x000000059a007986 */ /* 0x0001e8000c101504 */
[----:B------:R-:W-:Y:S04]  /*6530*/  STG.E.U16 [R156.64], R27 ;  /* 0x0000001b9c007986 */ /* 0x000fe8000c101504 */
[----:B------:R-:W-:Y:S04]  /*6540*/  STG.E.U16 [R158.64], R79 ;  /* 0x0000004f9e007986 */ /* 0x000fe8000c101504 */
[----:B------:R-:W-:Y:S01]  /*6550*/  STG.E.U16 [R160.64], R31 ;  /* 0x0000001fa0007986 */ /* 0x000fe2000c101504 */
[----:B0-----:R-:W-:Y:S01]  /*6560*/  FFMA R5, R3, 0.69314718246459960938, R68 ;  /* 0x3f31721803057823 */ /* 0x001fe20000000044 */
[C---:B------:R-:W-:Y:S01]  /*6570*/  SHF.L.U32 R3, R0.reuse, 0x2, RZ ;  /* 0x0000000200037819 */ /* 0x040fe200000006ff */
[----:B------:R-:W-:Y:S01]  /*6580*/  IMAD.HI R0, R0, 0x4, RZ ;  /* 0x0000000400007827 */ /* 0x000fe200078e02ff */
[----:B------:R-:W-:Y:S02]  /*6590*/  STG.E.U16 [R144.64], R72 ;  /* 0x0000004890007986 */ /* 0x000fe4000c101504 */
[----:B------:R-:W-:-:S02]  /*65a0*/  IADD3 R2, P0, P1, R6, c[0x0][0x180], R3 ;  /* 0x0000600006027a10 */ /* 0x000fc4000791e003 */
[----:B------:R-:W-:Y:S02]  /*65b0*/  STG.E.U16 [R140.64], R35 ;  /* 0x000000238c007986 */ /* 0x000fe4000c101504 */
[----:B------:R-:W-:Y:S02]  /*65c0*/  IADD3.X R3, R7, c[0x0][0x184], R0, P0, P1 ;  /* 0x0000610007037a10 */ /* 0x000fe400007e2400 */
[----:B------:R-:W-:Y:S04]  /*65d0*/  STG.E.U16 [R142.64], R71 ;  /* 0x000000478e007986 */ /* 0x000fe8000c101504 */
[----:B------:R-:W-:Y:S06]  /*65e0*/  BAR.SYNC.DEFER_BLOCKING 0x0 ;  /* 0x0000000000007b1d */ /* 0x000fec0000010000 */
[----:B------:R-:W-:Y:S04]  /*65f0*/  STS.64 [R77], R112 ;  /* 0x000000704d007388 */ /* 0x000fe80000000a00 */
[----:B------:R-:W-:Y:S04]  /*6600*/  STS.64 [R77+0x200], R4 ;  /* 0x000200044d007388 */ /* 0x000fe80000000a00 */
[----:B------:R-:W-:Y:S06]  /*6610*/  BAR.SYNC.DEFER_BLOCKING 0x0 ;  /* 0x0000000000007b1d */ /* 0x000fec0000010000 */
[----:B------:R-:W0:Y:S04]  /*6620*/  LDS R9, [R16] ;  /* 0x0000000010097984 */ /* 0x000e280000000800 */
[----:B0-----:R-:W-:Y:S01]  /*6630*/  STG.E [R2.64], R9 ;  /* 0x0000000902007986 */ /* 0x001fe2000c101904 */
[----:B------:R-:W-:Y:S05]  /*6640*/  EXIT ;  /* 0x000000000000794d */ /* 0x000fea0003800000 */
.L_x_3:
[----:B------:R-:W-:-:S00]  /*6650*/  BRA `(.L_x_3) ;  /* 0xfffffff000007947 */ /* 0x000fc0000383ffff */
[----:B------:R-:W-:-:S00]  /*6660*/  NOP ;  /* 0x0000000000007918 */ /* 0x000fc00000000000 */
        /* <DEDUP_REMOVED lines=9> */
.L_x_4:


//--------------------- .nv.global.init           --------------------------
	.section	.nv.global.init,"aw",@progbits
.nv.global.init:
	.type		_$_str,@object
	.size		_$_str,(.L_0 - _$_str)
_$_str:
        /*0000*/ 	.byte	0x5f, 0x5f, 0x43, 0x55, 0x44, 0x41, 0x5f, 0x46, 0x54, 0x5a, 0x00
.L_0:


//--------------------- .nv.shared.attn_fwd       --------------------------
	.section	.nv.shared.attn_fwd,"aw",@nobits
	.sectionflags	@""
	.align	16
